	.target	sm_90a

	.elftype	@"ET_EXEC"


//--------------------- .note.nv.tkinfo           --------------------------
	.section	.note.nv.tkinfo,"",@"SHT_NOTE"
	.sectionflags	@"SHF_NOTE_NV_TKINFO"
	.tkinfo
        /*0018*/ 	.word	0x00000002
        /*0030*/ 	.string	""
        /*0030*/ 	.string	"ptxas"
        /*0030*/ 	.string	"Cuda compilation tools, release 13.0, V13.0.88"
        /*0030*/ 	.string	"Build cuda_13.0.r13.0/compiler.36424714_0"
        /*0030*/ 	.string	"-arch sm_90a -m 64 "



//--------------------- .note.nv.cuinfo           --------------------------
	.section	.note.nv.cuinfo,"",@"SHT_NOTE"
	.sectionflags	@"SHF_NOTE_NV_CUINFO"
        /*0018*/ 	.short	0x0002
        /*001a*/ 	.short	0x005a
        /*001c*/ 	.short	0x0082
	.zero		2


//--------------------- .nv.info                  --------------------------
	.section	.nv.info,"",@"SHT_CUDA_INFO"
	.align	4


	//----- nvinfo : EIATTR_REGCOUNT
	.align		4
        /*0000*/ 	.byte	0x04, 0x2f
        /*0002*/ 	.short	(.L_12 - .L_11)
	.align		4
.L_11:
        /*0004*/ 	.word	index@(_ZN7cutlass13device_kernelIN5flash19enable_sm80_to_sm89INS1_16FlashAttnFwdSm80INS1_25CollectiveMainloopFwdSm80ILi8ELi1ELb1EN4cute5tupleIJNS5_1CILi128EEENS7_ILi112EEES8_EEELi128ENS_10bfloat16_tEfNS_4arch4Sm80ELb1ELb0ELb0ELb1ELb1ELb1ELb1ELb1EEENS1_21CollectiveEpilogueFwdINS6_IJS8_S8_S9_EEENS6_IJNS7_ILi1EEESH_SH_EEESB_SD_Li256ELb1ELb1ELb1ELb0EEENS1_36VarlenDynamicPersistentTileSchedulerILi128ELi112ELi256ELi256ELb1ELb1ELb0ELb1ELb1ELb1EEEEEEEEEvNT_6ParamsE)
        /*0008*/ 	.word	0x00000004


	//----- nvinfo : EIATTR_FRAME_SIZE
	.align		4
.L_12:
        /*000c*/ 	.byte	0x04, 0x11
        /*000e*/ 	.short	(.L_14 - .L_13)
	.align		4
.L_13:
        /*0010*/ 	.word	index@(_ZN7cutlass13device_kernelIN5flash19enable_sm80_to_sm89INS1_16FlashAttnFwdSm80INS1_25CollectiveMainloopFwdSm80ILi8ELi1ELb1EN4cute5tupleIJNS5_1CILi128EEENS7_ILi112EEES8_EEELi128ENS_10bfloat16_tEfNS_4arch4Sm80ELb1ELb0ELb0ELb1ELb1ELb1ELb1ELb1EEENS1_21CollectiveEpilogueFwdINS6_IJS8_S8_S9_EEENS6_IJNS7_ILi1EEESH_SH_EEESB_SD_Li256ELb1ELb1ELb1ELb0EEENS1_36VarlenDynamicPersistentTileSchedulerILi128ELi112ELi256ELi256ELb1ELb1ELb0ELb1ELb1ELb1EEEEEEEEEvNT_6ParamsE)
        /*0014*/ 	.word	0x00000000


	//----- nvinfo : EIATTR_REGCOUNT
	.align		4
.L_14:
        /*0018*/ 	.byte	0x04, 0x2f
        /*001a*/ 	.short	(.L_16 - .L_15)
	.align		4
.L_15:
        /*001c*/ 	.word	index@(_ZN7cutlass13device_kernelIN5flash19enable_sm80_to_sm89INS1_16FlashAttnFwdSm80INS1_25CollectiveMainloopFwdSm80ILi8ELi1ELb1EN4cute5tupleIJNS5_1CILi128EEENS7_ILi112EEES8_EEELi128ENS_10bfloat16_tEfNS_4arch4Sm80ELb1ELb0ELb0ELb1ELb1ELb0ELb1ELb1EEENS1_21CollectiveEpilogueFwdINS6_IJS8_S8_S9_EEENS6_IJNS7_ILi1EEESH_SH_EEESB_SD_Li256ELb1ELb1ELb1ELb0EEENS1_36VarlenDynamicPersistentTileSchedulerILi128ELi112ELi256ELi256ELb1ELb1ELb0ELb1ELb1ELb1EEEEEEEEEvNT_6ParamsE)
        /*0020*/ 	.word	0x00000004


	//----- nvinfo : EIATTR_FRAME_SIZE
	.align		4
.L_16:
        /*0024*/ 	.byte	0x04, 0x11
        /*0026*/ 	.short	(.L_18 - .L_17)
	.align		4
.L_17:
        /*0028*/ 	.word	index@(_ZN7cutlass13device_kernelIN5flash19enable_sm80_to_sm89INS1_16FlashAttnFwdSm80INS1_25CollectiveMainloopFwdSm80ILi8ELi1ELb1EN4cute5tupleIJNS5_1CILi128EEENS7_ILi112EEES8_EEELi128ENS_10bfloat16_tEfNS_4arch4Sm80ELb1ELb0ELb0ELb1ELb1ELb0ELb1ELb1EEENS1_21CollectiveEpilogueFwdINS6_IJS8_S8_S9_EEENS6_IJNS7_ILi1EEESH_SH_EEESB_SD_Li256ELb1ELb1ELb1ELb0EEENS1_36VarlenDynamicPersistentTileSchedulerILi128ELi112ELi256ELi256ELb1ELb1ELb0ELb1ELb1ELb1EEEEEEEEEvNT_6ParamsE)
        /*002c*/ 	.word	0x00000000


	//----- nvinfo : EIATTR_REGCOUNT
	.align		4
.L_18:
        /*0030*/ 	.byte	0x04, 0x2f
        /*0032*/ 	.short	(.L_20 - .L_19)
	.align		4
.L_19:
        /*0034*/ 	.word	index@(_ZN7cutlass13device_kernelIN5flash19enable_sm80_to_sm89INS1_16FlashAttnFwdSm80INS1_25CollectiveMainloopFwdSm80ILi4ELi1ELb0EN4cute5tupleIJNS5_1CILi128EEENS7_ILi64EEES8_EEELi128ENS_10bfloat16_tEfNS_4arch4Sm80ELb1ELb0ELb0ELb0ELb1ELb0ELb1ELb1EEENS1_21CollectiveEpilogueFwdINS6_IJS8_S8_S9_EEENS6_IJNS7_ILi1EEESH_SH_EEESB_SD_Li128ELb0ELb1ELb1ELb0EEENS1_30DynamicPersistentTileSchedulerILi128ELi128ELb1ELb1ELb0EEEEEEEEEvNT_6ParamsE)
        /*0038*/ 	.word	0x00000004


	//----- nvinfo : EIATTR_FRAME_SIZE
	.align		4
.L_20:
        /*003c*/ 	.byte	0x04, 0x11
        /*003e*/ 	.short	(.L_22 - .L_21)
	.align		4
.L_21:
        /*0040*/ 	.word	index@(_ZN7cutlass13device_kernelIN5flash19enable_sm80_to_sm89INS1_16FlashAttnFwdSm80INS1_25CollectiveMainloopFwdSm80ILi4ELi1ELb0EN4cute5tupleIJNS5_1CILi128EEENS7_ILi64EEES8_EEELi128ENS_10bfloat16_tEfNS_4arch4Sm80ELb1ELb0ELb0ELb0ELb1ELb0ELb1ELb1EEENS1_21CollectiveEpilogueFwdINS6_IJS8_S8_S9_EEENS6_IJNS7_ILi1EEESH_SH_EEESB_SD_Li128ELb0ELb1ELb1ELb0EEENS1_30DynamicPersistentTileSchedulerILi128ELi128ELb1ELb1ELb0EEEEEEEEEvNT_6ParamsE)
        /*0044*/ 	.word	0x00000000


	//----- nvinfo : EIATTR_REGCOUNT
	.align		4
.L_22:
        /*0048*/ 	.byte	0x04, 0x2f
        /*004a*/ 	.short	(.L_24 - .L_23)
	.align		4
.L_23:
        /*004c*/ 	.word	index@(_ZN7cutlass13device_kernelIN5flash19enable_sm80_to_sm89INS1_16FlashAttnFwdSm80INS1_25CollectiveMainloopFwdSm80ILi8ELi1ELb1EN4cute5tupleIJNS5_1CILi128EEENS7_ILi96EEES8_EEELi128ENS_10bfloat16_tEfNS_4arch4Sm80ELb0ELb1ELb0ELb1ELb1ELb1ELb1ELb1EEENS1_21CollectiveEpilogueFwdINS6_IJS8_S8_S9_EEENS6_IJNS7_ILi1EEESH_SH_EEESB_SD_Li256ELb1ELb1ELb1ELb0EEENS1_36VarlenDynamicPersistentTileSchedulerILi128ELi96ELi256ELi256ELb1ELb1ELb0ELb1ELb0ELb1EEEEEEEEEvNT_6ParamsE)
        /*0050*/ 	.word	0x00000004


	//----- nvinfo : EIATTR_FRAME_SIZE
	.align		4
.L_24:
        /*0054*/ 	.byte	0x04, 0x11
        /*0056*/ 	.short	(.L_26 - .L_25)
	.align		4
.L_25:
        /*0058*/ 	.word	index@(_ZN7cutlass13device_kernelIN5flash19enable_sm80_to_sm89INS1_16FlashAttnFwdSm80INS1_25CollectiveMainloopFwdSm80ILi8ELi1ELb1EN4cute5tupleIJNS5_1CILi128EEENS7_ILi96EEES8_EEELi128ENS_10bfloat16_tEfNS_4arch4Sm80ELb0ELb1ELb0ELb1ELb1ELb1ELb1ELb1EEENS1_21CollectiveEpilogueFwdINS6_IJS8_S8_S9_EEENS6_IJNS7_ILi1EEESH_SH_EEESB_SD_Li256ELb1ELb1ELb1ELb0EEENS1_36VarlenDynamicPersistentTileSchedulerILi128ELi96ELi256ELi256ELb1ELb1ELb0ELb1ELb0ELb1EEEEEEEEEvNT_6ParamsE)
        /*005c*/ 	.word	0x00000000


	//----- nvinfo : EIATTR_REGCOUNT
	.align		4
.L_26:
        /*0060*/ 	.byte	0x04, 0x2f
        /*0062*/ 	.short	(.L_28 - .L_27)
	.align		4
.L_27:
        /*0064*/ 	.word	index@(_ZN7cutlass13device_kernelIN5flash19enable_sm80_to_sm89INS1_16FlashAttnFwdSm80INS1_25CollectiveMainloopFwdSm80ILi8ELi1ELb1EN4cute5tupleIJNS5_1CILi128EEENS7_ILi96EEES8_EEELi128ENS_10bfloat16_tEfNS_4arch4Sm80ELb0ELb1ELb0ELb1ELb1ELb0ELb1ELb1EEENS1_21CollectiveEpilogueFwdINS6_IJS8_S8_S9_EEENS6_IJNS7_ILi1EEESH_SH_EEESB_SD_Li256ELb1ELb1ELb1ELb0EEENS1_36VarlenDynamicPersistentTileSchedulerILi128ELi96ELi256ELi256ELb1ELb1ELb0ELb1ELb0ELb1EEEEEEEEEvNT_6ParamsE)
        /*0068*/ 	.word	0x00000004


	//----- nvinfo : EIATTR_FRAME_SIZE
	.align		4
.L_28:
        /*006c*/ 	.byte	0x04, 0x11
        /*006e*/ 	.short	(.L_30 - .L_29)
	.align		4
.L_29:
        /*0070*/ 	.word	index@(_ZN7cutlass13device_kernelIN5flash19enable_sm80_to_sm89INS1_16FlashAttnFwdSm80INS1_25CollectiveMainloopFwdSm80ILi8ELi1ELb1EN4cute5tupleIJNS5_1CILi128EEENS7_ILi96EEES8_EEELi128ENS_10bfloat16_tEfNS_4arch4Sm80ELb0ELb1ELb0ELb1ELb1ELb0ELb1ELb1EEENS1_21CollectiveEpilogueFwdINS6_IJS8_S8_S9_EEENS6_IJNS7_ILi1EEESH_SH_EEESB_SD_Li256ELb1ELb1ELb1ELb0EEENS1_36VarlenDynamicPersistentTileSchedulerILi128ELi96ELi256ELi256ELb1ELb1ELb0ELb1ELb0ELb1EEEEEEEEEvNT_6ParamsE)
        /*0074*/ 	.word	0x00000000


	//----- nvinfo : EIATTR_REGCOUNT
	.align		4
.L_30:
        /*0078*/ 	.byte	0x04, 0x2f
        /*007a*/ 	.short	(.L_32 - .L_31)
	.align		4
.L_31:
        /*007c*/ 	.word	index@(_ZN7cutlass13device_kernelIN5flash19enable_sm80_to_sm89INS1_16FlashAttnFwdSm80INS1_25CollectiveMainloopFwdSm80ILi4ELi1ELb0EN4cute5tupleIJNS5_1CILi128EEENS7_ILi48EEES8_EEELi128ENS_10bfloat16_tEfNS_4arch4Sm80ELb0ELb1ELb0ELb0ELb1ELb0ELb1ELb1EEENS1_21CollectiveEpilogueFwdINS6_IJS8_S8_S9_EEENS6_IJNS7_ILi1EEESH_SH_EEESB_SD_Li128ELb0ELb1ELb1ELb0EEENS1_19SingleTileSchedulerILb0ELb1ELb1ELi128EEEEEEEEEvNT_6ParamsE)
        /*0080*/ 	.word	0x00000004


	//----- nvinfo : EIATTR_FRAME_SIZE
	.align		4
.L_32:
        /*0084*/ 	.byte	0x04, 0x11
        /*0086*/ 	.short	(.L_34 - .L_33)
	.align		4
.L_33:
        /*0088*/ 	.word	index@(_ZN7cutlass13device_kernelIN5flash19enable_sm80_to_sm89INS1_16FlashAttnFwdSm80INS1_25CollectiveMainloopFwdSm80ILi4ELi1ELb0EN4cute5tupleIJNS5_1CILi128EEENS7_ILi48EEES8_EEELi128ENS_10bfloat16_tEfNS_4arch4Sm80ELb0ELb1ELb0ELb0ELb1ELb0ELb1ELb1EEENS1_21CollectiveEpilogueFwdINS6_IJS8_S8_S9_EEENS6_IJNS7_ILi1EEESH_SH_EEESB_SD_Li128ELb0ELb1ELb1ELb0EEENS1_19SingleTileSchedulerILb0ELb1ELb1ELi128EEEEEEEEEvNT_6ParamsE)
        /*008c*/ 	.word	0x00000000


	//----- nvinfo : EIATTR_REGCOUNT
	.align		4
.L_34:
        /*0090*/ 	.byte	0x04, 0x2f
        /*0092*/ 	.short	(.L_36 - .L_35)
	.align		4
.L_35:
        /*0094*/ 	.word	index@(_ZN7cutlass13device_kernelIN5flash19enable_sm80_to_sm89INS1_16FlashAttnFwdSm80INS1_25CollectiveMainloopFwdSm80ILi8ELi1ELb1EN4cute5tupleIJNS5_1CILi128EEENS7_ILi112EEES8_EEELi128ENS_10bfloat16_tEfNS_4arch4Sm80ELb0ELb0ELb0ELb1ELb1ELb1ELb1ELb1EEENS1_21CollectiveEpilogueFwdINS6_IJS8_S8_S9_EEENS6_IJNS7_ILi1EEESH_SH_EEESB_SD_Li256ELb1ELb1ELb1ELb0EEENS1_36VarlenDynamicPersistentTileSchedulerILi128ELi112ELi256ELi256ELb1ELb1ELb0ELb0ELb1ELb1EEEEEEEEEvNT_6ParamsE)
        /*0098*/ 	.word	0x00000004


	//----- nvinfo : EIATTR_FRAME_SIZE
	.align		4
.L_36:
        /*009c*/ 	.byte	0x04, 0x11
        /*009e*/ 	.short	(.L_38 - .L_37)
	.align		4
.L_37:
        /*00a0*/ 	.word	index@(_ZN7cutlass13device_kernelIN5flash19enable_sm80_to_sm89INS1_16FlashAttnFwdSm80INS1_25CollectiveMainloopFwdSm80ILi8ELi1ELb1EN4cute5tupleIJNS5_1CILi128EEENS7_ILi112EEES8_EEELi128ENS_10bfloat16_tEfNS_4arch4Sm80ELb0ELb0ELb0ELb1ELb1ELb1ELb1ELb1EEENS1_21CollectiveEpilogueFwdINS6_IJS8_S8_S9_EEENS6_IJNS7_ILi1EEESH_SH_EEESB_SD_Li256ELb1ELb1ELb1ELb0EEENS1_36VarlenDynamicPersistentTileSchedulerILi128ELi112ELi256ELi256ELb1ELb1ELb0ELb0ELb1ELb1EEEEEEEEEvNT_6ParamsE)
        /*00a4*/ 	.word	0x00000000


	//----- nvinfo : EIATTR_REGCOUNT
	.align		4
.L_38:
        /*00a8*/ 	.byte	0x04, 0x2f
        /*00aa*/ 	.short	(.L_40 - .L_39)
	.align		4
.L_39:
        /*00ac*/ 	.word	index@(_ZN7cutlass13device_kernelIN5flash19enable_sm80_to_sm89INS1_16FlashAttnFwdSm80INS1_25CollectiveMainloopFwdSm80ILi8ELi1ELb1EN4cute5tupleIJNS5_1CILi128EEENS7_ILi112EEES8_EEELi128ENS_10bfloat16_tEfNS_4arch4Sm80ELb0ELb0ELb0ELb1ELb1ELb0ELb1ELb1EEENS1_21CollectiveEpilogueFwdINS6_IJS8_S8_S9_EEENS6_IJNS7_ILi1EEESH_SH_EEESB_SD_Li256ELb1ELb1ELb1ELb0EEENS1_36VarlenDynamicPersistentTileSchedulerILi128ELi112ELi256ELi256ELb1ELb1ELb0ELb0ELb1ELb1EEEEEEEEEvNT_6ParamsE)
        /*00b0*/ 	.word	0x00000004


	//----- nvinfo : EIATTR_FRAME_SIZE
	.align		4
.L_40:
        /*00b4*/ 	.byte	0x04, 0x11
        /*00b6*/ 	.short	(.L_42 - .L_41)
	.align		4
.L_41:
        /*00b8*/ 	.word	index@(_ZN7cutlass13device_kernelIN5flash19enable_sm80_to_sm89INS1_16FlashAttnFwdSm80INS1_25CollectiveMainloopFwdSm80ILi8ELi1ELb1EN4cute5tupleIJNS5_1CILi128EEENS7_ILi112EEES8_EEELi128ENS_10bfloat16_tEfNS_4arch4Sm80ELb0ELb0ELb0ELb1ELb1ELb0ELb1ELb1EEENS1_21CollectiveEpilogueFwdINS6_IJS8_S8_S9_EEENS6_IJNS7_ILi1EEESH_SH_EEESB_SD_Li256ELb1ELb1ELb1ELb0EEENS1_36VarlenDynamicPersistentTileSchedulerILi128ELi112ELi256ELi256ELb1ELb1ELb0ELb0ELb1ELb1EEEEEEEEEvNT_6ParamsE)
        /*00bc*/ 	.word	0x00000000


	//----- nvinfo : EIATTR_REGCOUNT
	.align		4
.L_42:
        /*00c0*/ 	.byte	0x04, 0x2f
        /*00c2*/ 	.short	(.L_44 - .L_43)
	.align		4
.L_43:
        /*00c4*/ 	.word	index@(_ZN7cutlass13device_kernelIN5flash19enable_sm80_to_sm89INS1_16FlashAttnFwdSm80INS1_25CollectiveMainloopFwdSm80ILi4ELi1ELb0EN4cute5tupleIJNS5_1CILi128EEENS7_ILi64EEES8_EEELi128ENS_10bfloat16_tEfNS_4arch4Sm80ELb0ELb0ELb0ELb0ELb1ELb0ELb1ELb1EEENS1_21CollectiveEpilogueFwdINS6_IJS8_S8_S9_EEENS6_IJNS7_ILi1EEESH_SH_EEESB_SD_Li128ELb0ELb1ELb1ELb0EEENS1_19SingleTileSchedulerILb0ELb1ELb1ELi128EEEEEEEEEvNT_6ParamsE)
        /*00c8*/ 	.word	0x00000004


	//----- nvinfo : EIATTR_FRAME_SIZE
	.align		4
.L_44:
        /*00cc*/ 	.byte	0x04, 0x11
        /*00ce*/ 	.short	(.L_46 - .L_45)
	.align		4
.L_45:
        /*00d0*/ 	.word	index@(_ZN7cutlass13device_kernelIN5flash19enable_sm80_to_sm89INS1_16FlashAttnFwdSm80INS1_25CollectiveMainloopFwdSm80ILi4ELi1ELb0EN4cute5tupleIJNS5_1CILi128EEENS7_ILi64EEES8_EEELi128ENS_10bfloat16_tEfNS_4arch4Sm80ELb0ELb0ELb0ELb0ELb1ELb0ELb1ELb1EEENS1_21CollectiveEpilogueFwdINS6_IJS8_S8_S9_EEENS6_IJNS7_ILi1EEESH_SH_EEESB_SD_Li128ELb0ELb1ELb1ELb0EEENS1_19SingleTileSchedulerILb0ELb1ELb1ELi128EEEEEEEEEvNT_6ParamsE)
        /*00d4*/ 	.word	0x00000000


	//----- nvinfo : EIATTR_REGCOUNT
	.align		4
.L_46:
        /*00d8*/ 	.byte	0x04, 0x2f
        /*00da*/ 	.short	(.L_48 - .L_47)
	.align		4
.L_47:
        /*00dc*/ 	.word	index@(_ZN7cutlass13device_kernelIN5flash19enable_sm80_to_sm89INS1_16FlashAttnFwdSm80INS1_25CollectiveMainloopFwdSm80ILi8ELi1ELb1EN4cute5tupleIJNS5_1CILi128EEES8_S8_EEELi128ENS_10bfloat16_tEfNS_4arch4Sm80ELb1ELb0ELb0ELb0ELb1ELb0ELb1ELb1EEENS1_21CollectiveEpilogueFwdIS9_NS6_IJNS7_ILi1EEESF_SF_EEESA_SC_Li256ELb0ELb1ELb1ELb0EEENS1_30DynamicPersistentTileSchedulerILi256ELi256ELb1ELb1ELb0EEEEEEEEEvNT_6ParamsE)
        /*00e0*/ 	.word	0x00000004


	//----- nvinfo : EIATTR_FRAME_SIZE
	.align		4
.L_48:
        /*00e4*/ 	.byte	0x04, 0x11
        /*00e6*/ 	.short	(.L_50 - .L_49)
	.align		4
.L_49:
        /*00e8*/ 	.word	index@(_ZN7cutlass13device_kernelIN5flash19enable_sm80_to_sm89INS1_16FlashAttnFwdSm80INS1_25CollectiveMainloopFwdSm80ILi8ELi1ELb1EN4cute5tupleIJNS5_1CILi128EEES8_S8_EEELi128ENS_10bfloat16_tEfNS_4arch4Sm80ELb1ELb0ELb0ELb0ELb1ELb0ELb1ELb1EEENS1_21CollectiveEpilogueFwdIS9_NS6_IJNS7_ILi1EEESF_SF_EEESA_SC_Li256ELb0ELb1ELb1ELb0EEENS1_30DynamicPersistentTileSchedulerILi256ELi256ELb1ELb1ELb0EEEEEEEEEvNT_6ParamsE)
        /*00ec*/ 	.word	0x00000000


	//----- nvinfo : EIATTR_REGCOUNT
	.align		4
.L_50:
        /*00f0*/ 	.byte	0x04, 0x2f
        /*00f2*/ 	.short	(.L_52 - .L_51)
	.align		4
.L_51:
        /*00f4*/ 	.word	index@(_ZN7cutlass13device_kernelIN5flash19enable_sm80_to_sm89INS1_16FlashAttnFwdSm80INS1_25CollectiveMainloopFwdSm80ILi8ELi1ELb1EN4cute5tupleIJNS5_1CILi128EEENS7_ILi96EEES8_EEELi128ENS_10bfloat16_tEfNS_4arch4Sm80ELb0ELb1ELb0ELb0ELb1ELb0ELb1ELb1EEENS1_21CollectiveEpilogueFwdINS6_IJS8_S8_S9_EEENS6_IJNS7_ILi1EEESH_SH_EEESB_SD_Li256ELb0ELb1ELb1ELb0EEENS1_19SingleTileSchedulerILb0ELb1ELb1ELi128EEEEEEEEEvNT_6ParamsE)
        /*00f8*/ 	.word	0x00000004


	//----- nvinfo : EIATTR_FRAME_SIZE
	.align		4
.L_52:
        /*00fc*/ 	.byte	0x04, 0x11
        /*00fe*/ 	.short	(.L_54 - .L_53)
	.align		4
.L_53:
        /*0100*/ 	.word	index@(_ZN7cutlass13device_kernelIN5flash19enable_sm80_to_sm89INS1_16FlashAttnFwdSm80INS1_25CollectiveMainloopFwdSm80ILi8ELi1ELb1EN4cute5tupleIJNS5_1CILi128EEENS7_ILi96EEES8_EEELi128ENS_10bfloat16_tEfNS_4arch4Sm80ELb0ELb1ELb0ELb0ELb1ELb0ELb1ELb1EEENS1_21CollectiveEpilogueFwdINS6_IJS8_S8_S9_EEENS6_IJNS7_ILi1EEESH_SH_EEESB_SD_Li256ELb0ELb1ELb1ELb0EEENS1_19SingleTileSchedulerILb0ELb1ELb1ELi128EEEEEEEEEvNT_6ParamsE)
        /*0104*/ 	.word	0x00000000


	//----- nvinfo : EIATTR_REGCOUNT
	.align		4
.L_54:
        /*0108*/ 	.byte	0x04, 0x2f
        /*010a*/ 	.short	(.L_56 - .L_55)
	.align		4
.L_55:
        /*010c*/ 	.word	index@(_ZN7cutlass13device_kernelIN5flash19enable_sm80_to_sm89INS1_16FlashAttnFwdSm80INS1_25CollectiveMainloopFwdSm80ILi8ELi1ELb1EN4cute5tupleIJNS5_1CILi128EEES8_S8_EEELi128ENS_10bfloat16_tEfNS_4arch4Sm80ELb0ELb0ELb0ELb0ELb1ELb0ELb1ELb1EEENS1_21CollectiveEpilogueFwdIS9_NS6_IJNS7_ILi1EEESF_SF_EEESA_SC_Li256ELb0ELb1ELb1ELb0EEENS1_19SingleTileSchedulerILb0ELb1ELb1ELi128EEEEEEEEEvNT_6ParamsE)
        /*0110*/ 	.word	0x00000004


	//----- nvinfo : EIATTR_FRAME_SIZE
	.align		4
.L_56:
        /*0114*/ 	.byte	0x04, 0x11
        /*0116*/ 	.short	(.L_58 - .L_57)
	.align		4
.L_57:
        /*0118*/ 	.word	index@(_ZN7cutlass13device_kernelIN5flash19enable_sm80_to_sm89INS1_16FlashAttnFwdSm80INS1_25CollectiveMainloopFwdSm80ILi8ELi1ELb1EN4cute5tupleIJNS5_1CILi128EEES8_S8_EEELi128ENS_10bfloat16_tEfNS_4arch4Sm80ELb0ELb0ELb0ELb0ELb1ELb0ELb1ELb1EEENS1_21CollectiveEpilogueFwdIS9_NS6_IJNS7_ILi1EEESF_SF_EEESA_SC_Li256ELb0ELb1ELb1ELb0EEENS1_19SingleTileSchedulerILb0ELb1ELb1ELi128EEEEEEEEEvNT_6ParamsE)
        /*011c*/ 	.word	0x00000000


	//----- nvinfo : EIATTR_MIN_STACK_SIZE
	.align		4
.L_58:
        /*0120*/ 	.byte	0x04, 0x12
        /*0122*/ 	.short	(.L_60 - .L_59)
	.align		4
.L_59:
        /*0124*/ 	.word	index@(_ZN7cutlass13device_kernelIN5flash19enable_sm80_to_sm89INS1_16FlashAttnFwdSm80INS1_25CollectiveMainloopFwdSm80ILi8ELi1ELb1EN4cute5tupleIJNS5_1CILi128EEES8_S8_EEELi128ENS_10bfloat16_tEfNS_4arch4Sm80ELb0ELb0ELb0ELb0ELb1ELb0ELb1ELb1EEENS1_21CollectiveEpilogueFwdIS9_NS6_IJNS7_ILi1EEESF_SF_EEESA_SC_Li256ELb0ELb1ELb1ELb0EEENS1_19SingleTileSchedulerILb0ELb1ELb1ELi128EEEEEEEEEvNT_6ParamsE)
        /*0128*/ 	.word	0x00000000


	//----- nvinfo : EIATTR_MIN_STACK_SIZE
	.align		4
.L_60:
        /*012c*/ 	.byte	0x04, 0x12
        /*012e*/ 	.short	(.L_62 - .L_61)
	.align		4
.L_61:
        /*0130*/ 	.word	index@(_ZN7cutlass13device_kernelIN5flash19enable_sm80_to_sm89INS1_16FlashAttnFwdSm80INS1_25CollectiveMainloopFwdSm80ILi8ELi1ELb1EN4cute5tupleIJNS5_1CILi128EEENS7_ILi96EEES8_EEELi128ENS_10bfloat16_tEfNS_4arch4Sm80ELb0ELb1ELb0ELb0ELb1ELb0ELb1ELb1EEENS1_21CollectiveEpilogueFwdINS6_IJS8_S8_S9_EEENS6_IJNS7_ILi1EEESH_SH_EEESB_SD_Li256ELb0ELb1ELb1ELb0EEENS1_19SingleTileSchedulerILb0ELb1ELb1ELi128EEEEEEEEEvNT_6ParamsE)
        /*0134*/ 	.word	0x00000000


	//----- nvinfo : EIATTR_MIN_STACK_SIZE
	.align		4
.L_62:
        /*0138*/ 	.byte	0x04, 0x12
        /*013a*/ 	.short	(.L_64 - .L_63)
	.align		4
.L_63:
        /*013c*/ 	.word	index@(_ZN7cutlass13device_kernelIN5flash19enable_sm80_to_sm89INS1_16FlashAttnFwdSm80INS1_25CollectiveMainloopFwdSm80ILi8ELi1ELb1EN4cute5tupleIJNS5_1CILi128EEES8_S8_EEELi128ENS_10bfloat16_tEfNS_4arch4Sm80ELb1ELb0ELb0ELb0ELb1ELb0ELb1ELb1EEENS1_21CollectiveEpilogueFwdIS9_NS6_IJNS7_ILi1EEESF_SF_EEESA_SC_Li256ELb0ELb1ELb1ELb0EEENS1_30DynamicPersistentTileSchedulerILi256ELi256ELb1ELb1ELb0EEEEEEEEEvNT_6ParamsE)
        /*0140*/ 	.word	0x00000000


	//----- nvinfo : EIATTR_MIN_STACK_SIZE
	.align		4
.L_64:
        /*0144*/ 	.byte	0x04, 0x12
        /*0146*/ 	.short	(.L_66 - .L_65)
	.align		4
.L_65:
        /*0148*/ 	.word	index@(_ZN7cutlass13device_kernelIN5flash19enable_sm80_to_sm89INS1_16FlashAttnFwdSm80INS1_25CollectiveMainloopFwdSm80ILi4ELi1ELb0EN4cute5tupleIJNS5_1CILi128EEENS7_ILi64EEES8_EEELi128ENS_10bfloat16_tEfNS_4arch4Sm80ELb0ELb0ELb0ELb0ELb1ELb0ELb1ELb1EEENS1_21CollectiveEpilogueFwdINS6_IJS8_S8_S9_EEENS6_IJNS7_ILi1EEESH_SH_EEESB_SD_Li128ELb0ELb1ELb1ELb0EEENS1_19SingleTileSchedulerILb0ELb1ELb1ELi128EEEEEEEEEvNT_6ParamsE)
        /*014c*/ 	.word	0x00000000


	//----- nvinfo : EIATTR_MIN_STACK_SIZE
	.align		4
.L_66:
        /*0150*/ 	.byte	0x04, 0x12
        /*0152*/ 	.short	(.L_68 - .L_67)
	.align		4
.L_67:
        /*0154*/ 	.word	index@(_ZN7cutlass13device_kernelIN5flash19enable_sm80_to_sm89INS1_16FlashAttnFwdSm80INS1_25CollectiveMainloopFwdSm80ILi8ELi1ELb1EN4cute5tupleIJNS5_1CILi128EEENS7_ILi112EEES8_EEELi128ENS_10bfloat16_tEfNS_4arch4Sm80ELb0ELb0ELb0ELb1ELb1ELb0ELb1ELb1EEENS1_21CollectiveEpilogueFwdINS6_IJS8_S8_S9_EEENS6_IJNS7_ILi1EEESH_SH_EEESB_SD_Li256ELb1ELb1ELb1ELb0EEENS1_36VarlenDynamicPersistentTileSchedulerILi128ELi112ELi256ELi256ELb1ELb1ELb0ELb0ELb1ELb1EEEEEEEEEvNT_6ParamsE)
        /*0158*/ 	.word	0x00000000


	//----- nvinfo : EIATTR_MIN_STACK_SIZE
	.align		4
.L_68:
        /*015c*/ 	.byte	0x04, 0x12
        /*015e*/ 	.short	(.L_70 - .L_69)
	.align		4
.L_69:
        /*0160*/ 	.word	index@(_ZN7cutlass13device_kernelIN5flash19enable_sm80_to_sm89INS1_16FlashAttnFwdSm80INS1_25CollectiveMainloopFwdSm80ILi8ELi1ELb1EN4cute5tupleIJNS5_1CILi128EEENS7_ILi112EEES8_EEELi128ENS_10bfloat16_tEfNS_4arch4Sm80ELb0ELb0ELb0ELb1ELb1ELb1ELb1ELb1EEENS1_21CollectiveEpilogueFwdINS6_IJS8_S8_S9_EEENS6_IJNS7_ILi1EEESH_SH_EEESB_SD_Li256ELb1ELb1ELb1ELb0EEENS1_36VarlenDynamicPersistentTileSchedulerILi128ELi112ELi256ELi256ELb1ELb1ELb0ELb0ELb1ELb1EEEEEEEEEvNT_6ParamsE)
        /*0164*/ 	.word	0x00000000


	//----- nvinfo : EIATTR_MIN_STACK_SIZE
	.align		4
.L_70:
        /*0168*/ 	.byte	0x04, 0x12
        /*016a*/ 	.short	(.L_72 - .L_71)
	.align		4
.L_71:
        /*016c*/ 	.word	index@(_ZN7cutlass13device_kernelIN5flash19enable_sm80_to_sm89INS1_16FlashAttnFwdSm80INS1_25CollectiveMainloopFwdSm80ILi4ELi1ELb0EN4cute5tupleIJNS5_1CILi128EEENS7_ILi48EEES8_EEELi128ENS_10bfloat16_tEfNS_4arch4Sm80ELb0ELb1ELb0ELb0ELb1ELb0ELb1ELb1EEENS1_21CollectiveEpilogueFwdINS6_IJS8_S8_S9_EEENS6_IJNS7_ILi1EEESH_SH_EEESB_SD_Li128ELb0ELb1ELb1ELb0EEENS1_19SingleTileSchedulerILb0ELb1ELb1ELi128EEEEEEEEEvNT_6ParamsE)
        /*0170*/ 	.word	0x00000000


	//----- nvinfo : EIATTR_MIN_STACK_SIZE
	.align		4
.L_72:
        /*0174*/ 	.byte	0x04, 0x12
        /*0176*/ 	.short	(.L_74 - .L_73)
	.align		4
.L_73:
        /*0178*/ 	.word	index@(_ZN7cutlass13device_kernelIN5flash19enable_sm80_to_sm89INS1_16FlashAttnFwdSm80INS1_25CollectiveMainloopFwdSm80ILi8ELi1ELb1EN4cute5tupleIJNS5_1CILi128EEENS7_ILi96EEES8_EEELi128ENS_10bfloat16_tEfNS_4arch4Sm80ELb0ELb1ELb0ELb1ELb1ELb0ELb1ELb1EEENS1_21CollectiveEpilogueFwdINS6_IJS8_S8_S9_EEENS6_IJNS7_ILi1EEESH_SH_EEESB_SD_Li256ELb1ELb1ELb1ELb0EEENS1_36VarlenDynamicPersistentTileSchedulerILi128ELi96ELi256ELi256ELb1ELb1ELb0ELb1ELb0ELb1EEEEEEEEEvNT_6ParamsE)
        /*017c*/ 	.word	0x00000000


	//----- nvinfo : EIATTR_MIN_STACK_SIZE
	.align		4
.L_74:
        /*0180*/ 	.byte	0x04, 0x12
        /*0182*/ 	.short	(.L_76 - .L_75)
	.align		4
.L_75:
        /*0184*/ 	.word	index@(_ZN7cutlass13device_kernelIN5flash19enable_sm80_to_sm89INS1_16FlashAttnFwdSm80INS1_25CollectiveMainloopFwdSm80ILi8ELi1ELb1EN4cute5tupleIJNS5_1CILi128EEENS7_ILi96EEES8_EEELi128ENS_10bfloat16_tEfNS_4arch4Sm80ELb0ELb1ELb0ELb1ELb1ELb1ELb1ELb1EEENS1_21CollectiveEpilogueFwdINS6_IJS8_S8_S9_EEENS6_IJNS7_ILi1EEESH_SH_EEESB_SD_Li256ELb1ELb1ELb1ELb0EEENS1_36VarlenDynamicPersistentTileSchedulerILi128ELi96ELi256ELi256ELb1ELb1ELb0ELb1ELb0ELb1EEEEEEEEEvNT_6ParamsE)
        /*0188*/ 	.word	0x00000000


	//----- nvinfo : EIATTR_MIN_STACK_SIZE
	.align		4
.L_76:
        /*018c*/ 	.byte	0x04, 0x12
        /*018e*/ 	.short	(.L_78 - .L_77)
	.align		4
.L_77:
        /*0190*/ 	.word	index@(_ZN7cutlass13device_kernelIN5flash19enable_sm80_to_sm89INS1_16FlashAttnFwdSm80INS1_25CollectiveMainloopFwdSm80ILi4ELi1ELb0EN4cute5tupleIJNS5_1CILi128EEENS7_ILi64EEES8_EEELi128ENS_10bfloat16_tEfNS_4arch4Sm80ELb1ELb0ELb0ELb0ELb1ELb0ELb1ELb1EEENS1_21CollectiveEpilogueFwdINS6_IJS8_S8_S9_EEENS6_IJNS7_ILi1EEESH_SH_EEESB_SD_Li128ELb0ELb1ELb1ELb0EEENS1_30DynamicPersistentTileSchedulerILi128ELi128ELb1ELb1ELb0EEEEEEEEEvNT_6ParamsE)
        /*0194*/ 	.word	0x00000000


	//----- nvinfo : EIATTR_MIN_STACK_SIZE
	.align		4
.L_78:
        /*0198*/ 	.byte	0x04, 0x12
        /*019a*/ 	.short	(.L_80 - .L_79)
	.align		4
.L_79:
        /*019c*/ 	.word	index@(_ZN7cutlass13device_kernelIN5flash19enable_sm80_to_sm89INS1_16FlashAttnFwdSm80INS1_25CollectiveMainloopFwdSm80ILi8ELi1ELb1EN4cute5tupleIJNS5_1CILi128EEENS7_ILi112EEES8_EEELi128ENS_10bfloat16_tEfNS_4arch4Sm80ELb1ELb0ELb0ELb1ELb1ELb0ELb1ELb1EEENS1_21CollectiveEpilogueFwdINS6_IJS8_S8_S9_EEENS6_IJNS7_ILi1EEESH_SH_EEESB_SD_Li256ELb1ELb1ELb1ELb0EEENS1_36VarlenDynamicPersistentTileSchedulerILi128ELi112ELi256ELi256ELb1ELb1ELb0ELb1ELb1ELb1EEEEEEEEEvNT_6ParamsE)
        /*01a0*/ 	.word	0x00000000


	//----- nvinfo : EIATTR_MIN_STACK_SIZE
	.align		4
.L_80:
        /*01a4*/ 	.byte	0x04, 0x12
        /*01a6*/ 	.short	(.L_82 - .L_81)
	.align		4
.L_81:
        /*01a8*/ 	.word	index@(_ZN7cutlass13device_kernelIN5flash19enable_sm80_to_sm89INS1_16FlashAttnFwdSm80INS1_25CollectiveMainloopFwdSm80ILi8ELi1ELb1EN4cute5tupleIJNS5_1CILi128EEENS7_ILi112EEES8_EEELi128ENS_10bfloat16_tEfNS_4arch4Sm80ELb1ELb0ELb0ELb1ELb1ELb1ELb1ELb1EEENS1_21CollectiveEpilogueFwdINS6_IJS8_S8_S9_EEENS6_IJNS7_ILi1EEESH_SH_EEESB_SD_Li256ELb1ELb1ELb1ELb0EEENS1_36VarlenDynamicPersistentTileSchedulerILi128ELi112ELi256ELi256ELb1ELb1ELb0ELb1ELb1ELb1EEEEEEEEEvNT_6ParamsE)
        /*01ac*/ 	.word	0x00000000
.L_82:


//--------------------- .nv.compat                --------------------------
	.section	.nv.compat,"",@"SHT_CUDA_COMPAT_INFO"
	.align	4
        /*0000*/ 	.byte	0x02, 0x09, 0x01, 0x00, 0x02, 0x02, 0x01, 0x00, 0x02, 0x05, 0x05, 0x00, 0x03, 0x07, 0x01, 0x01
        /*0010*/ 	.byte	0x02, 0x03, 0x00, 0x00, 0x02, 0x06, 0x01, 0x00, 0x04, 0x0b, 0x08, 0x00, 0x00, 0x00, 0x00, 0x00
        /*0020*/ 	.byte	0x00, 0x00, 0x00, 0x00


//--------------------- .nv.info._ZN7cutlass13device_kernelIN5flash19enable_sm80_to_sm89INS1_16FlashAttnFwdSm80INS1_25CollectiveMainloopFwdSm80ILi8ELi1ELb1EN4cute5tupleIJNS5_1CILi128EEES8_S8_EEELi128ENS_10bfloat16_tEfNS_4arch4Sm80ELb0ELb0ELb0ELb0ELb1ELb0ELb1ELb1EEENS1_21CollectiveEpilogueFwdIS9_NS6_IJNS7_ILi1EEESF_SF_EEESA_SC_Li256ELb0ELb1ELb1ELb0EEENS1_19SingleTileSchedulerILb0ELb1ELb1ELi128EEEEEEEEEvNT_6ParamsE --------------------------
	.section	.nv.info._ZN7cutlass13device_kernelIN5flash19enable_sm80_to_sm89INS1_16FlashAttnFwdSm80INS1_25CollectiveMainloopFwdSm80ILi8ELi1ELb1EN4cute5tupleIJNS5_1CILi128EEES8_S8_EEELi128ENS_10bfloat16_tEfNS_4arch4Sm80ELb0ELb0ELb0ELb0ELb1ELb0ELb1ELb1EEENS1_21CollectiveEpilogueFwdIS9_NS6_IJNS7_ILi1EEESF_SF_EEESA_SC_Li256ELb0ELb1ELb1ELb0EEENS1_19SingleTileSchedulerILb0ELb1ELb1ELi128EEEEEEEEEvNT_6ParamsE,"",@"SHT_CUDA_INFO"
	.sectionflags	@""
	.align	4


	//----- nvinfo : EIATTR_CUDA_API_VERSION
	.align		4
        /*0000*/ 	.byte	0x04, 0x37
        /*0002*/ 	.short	(.L_84 - .L_83)
.L_83:
        /*0004*/ 	.word	0x00000082


	//----- nvinfo : EIATTR_KPARAM_INFO
	.align		4
.L_84:
        /*0008*/ 	.byte	0x04, 0x17
        /*000a*/ 	.short	(.L_86 - .L_85)
.L_85:
        /*000c*/ 	.word	0x00000000
        /*0010*/ 	.short	0x0000
        /*0012*/ 	.short	0x0000
        /*0014*/ 	.byte	0x00, 0xf0, 0x61, 0x10


	//----- nvinfo : EIATTR_SPARSE_MMA_MASK
	.align		4
.L_86:
        /*0018*/ 	.byte	0x03, 0x50
        /*001a*/ 	.short	0x0000


	//----- nvinfo : EIATTR_MAXREG_COUNT
	.align		4
        /*001c*/ 	.byte	0x03, 0x1b
        /*001e*/ 	.short	0x00ff


	//----- nvinfo : EIATTR_MERCURY_ISA_VERSION
	.align		4
        /*0020*/ 	.byte	0x03, 0x5f
        /*0022*/ 	.short	0x0101


	//----- nvinfo : EIATTR_EXIT_INSTR_OFFSETS
	.align		4
        /*0024*/ 	.byte	0x04, 0x1c
        /*0026*/ 	.short	(.L_88 - .L_87)


	//   ....[0]....
.L_87:
        /*0028*/ 	.word	0x00000010


	//----- nvinfo : EIATTR_MAX_THREADS
	.align		4
.L_88:
        /*002c*/ 	.byte	0x04, 0x05
        /*002e*/ 	.short	(.L_90 - .L_89)
.L_89:
        /*0030*/ 	.word	0x00000100
        /*0034*/ 	.word	0x00000001
        /*0038*/ 	.word	0x00000001


	//----- nvinfo : EIATTR_CBANK_PARAM_SIZE
	.align		4
.L_90:
        /*003c*/ 	.byte	0x03, 0x19
        /*003e*/ 	.short	0x0418


	//----- nvinfo : EIATTR_PARAM_CBANK
	.align		4
        /*0040*/ 	.byte	0x04, 0x0a
        /*0042*/ 	.short	(.L_92 - .L_91)
	.align		4
.L_91:
        /*0044*/ 	.word	index@(.nv.constant0._ZN7cutlass13device_kernelIN5flash19enable_sm80_to_sm89INS1_16FlashAttnFwdSm80INS1_25CollectiveMainloopFwdSm80ILi8ELi1ELb1EN4cute5tupleIJNS5_1CILi128EEES8_S8_EEELi128ENS_10bfloat16_tEfNS_4arch4Sm80ELb0ELb0ELb0ELb0ELb1ELb0ELb1ELb1EEENS1_21CollectiveEpilogueFwdIS9_NS6_IJNS7_ILi1EEESF_SF_EEESA_SC_Li256ELb0ELb1ELb1ELb0EEENS1_19SingleTileSchedulerILb0ELb1ELb1ELi128EEEEEEEEEvNT_6ParamsE)
        /*0048*/ 	.short	0x0210
        /*004a*/ 	.short	0x0418


	//----- nvinfo : EIATTR_SW_WAR
	.align		4
.L_92:
        /*004c*/ 	.byte	0x04, 0x36
        /*004e*/ 	.short	(.L_94 - .L_93)
.L_93:
        /*0050*/ 	.word	0x00000008
.L_94:


//--------------------- .nv.info._ZN7cutlass13device_kernelIN5flash19enable_sm80_to_sm89INS1_16FlashAttnFwdSm80INS1_25CollectiveMainloopFwdSm80ILi8ELi1ELb1EN4cute5tupleIJNS5_1CILi128EEENS7_ILi96EEES8_EEELi128ENS_10bfloat16_tEfNS_4arch4Sm80ELb0ELb1ELb0ELb0ELb1ELb0ELb1ELb1EEENS1_21CollectiveEpilogueFwdINS6_IJS8_S8_S9_EEENS6_IJNS7_ILi1EEESH_SH_EEESB_SD_Li256ELb0ELb1ELb1ELb0EEENS1_19SingleTileSchedulerILb0ELb1ELb1ELi128EEEEEEEEEvNT_6ParamsE --------------------------
	.section	.nv.info._ZN7cutlass13device_kernelIN5flash19enable_sm80_to_sm89INS1_16FlashAttnFwdSm80INS1_25CollectiveMainloopFwdSm80ILi8ELi1ELb1EN4cute5tupleIJNS5_1CILi128EEENS7_ILi96EEES8_EEELi128ENS_10bfloat16_tEfNS_4arch4Sm80ELb0ELb1ELb0ELb0ELb1ELb0ELb1ELb1EEENS1_21CollectiveEpilogueFwdINS6_IJS8_S8_S9_EEENS6_IJNS7_ILi1EEESH_SH_EEESB_SD_Li256ELb0ELb1ELb1ELb0EEENS1_19SingleTileSchedulerILb0ELb1ELb1ELi128EEEEEEEEEvNT_6ParamsE,"",@"SHT_CUDA_INFO"
	.sectionflags	@""
	.align	4


	//----- nvinfo : EIATTR_CUDA_API_VERSION
	.align		4
        /*0000*/ 	.byte	0x04, 0x37
        /*0002*/ 	.short	(.L_96 - .L_95)
.L_95:
        /*0004*/ 	.word	0x00000082


	//----- nvinfo : EIATTR_KPARAM_INFO
	.align		4
.L_96:
        /*0008*/ 	.byte	0x04, 0x17
        /*000a*/ 	.short	(.L_98 - .L_97)
.L_97:
        /*000c*/ 	.word	0x00000000
        /*0010*/ 	.short	0x0000
        /*0012*/ 	.short	0x0000
        /*0014*/ 	.byte	0x00, 0xf0, 0x61, 0x10


	//----- nvinfo : EIATTR_SPARSE_MMA_MASK
	.align		4
.L_98:
        /*0018*/ 	.byte	0x03, 0x50
        /*001a*/ 	.short	0x0000


	//----- nvinfo : EIATTR_MAXREG_COUNT
	.align		4
        /*001c*/ 	.byte	0x03, 0x1b
        /*001e*/ 	.short	0x00ff


	//----- nvinfo : EIATTR_MERCURY_ISA_VERSION
	.align		4
        /*0020*/ 	.byte	0x03, 0x5f
        /*0022*/ 	.short	0x0101


	//----- nvinfo : EIATTR_EXIT_INSTR_OFFSETS
	.align		4
        /*0024*/ 	.byte	0x04, 0x1c
        /*0026*/ 	.short	(.L_100 - .L_99)


	//   ....[0]....
.L_99:
        /*0028*/ 	.word	0x00000010


	//----- nvinfo : EIATTR_MAX_THREADS
	.align		4
.L_100:
        /*002c*/ 	.byte	0x04, 0x05
        /*002e*/ 	.short	(.L_102 - .L_101)
.L_101:
        /*0030*/ 	.word	0x00000100
        /*0034*/ 	.word	0x00000001
        /*0038*/ 	.word	0x00000001


	//----- nvinfo : EIATTR_CBANK_PARAM_SIZE
	.align		4
.L_102:
        /*003c*/ 	.byte	0x03, 0x19
        /*003e*/ 	.short	0x0418


	//----- nvinfo : EIATTR_PARAM_CBANK
	.align		4
        /*0040*/ 	.byte	0x04, 0x0a
        /*0042*/ 	.short	(.L_104 - .L_103)
	.align		4
.L_103:
        /*0044*/ 	.word	index@(.nv.constant0._ZN7cutlass13device_kernelIN5flash19enable_sm80_to_sm89INS1_16FlashAttnFwdSm80INS1_25CollectiveMainloopFwdSm80ILi8ELi1ELb1EN4cute5tupleIJNS5_1CILi128EEENS7_ILi96EEES8_EEELi128ENS_10bfloat16_tEfNS_4arch4Sm80ELb0ELb1ELb0ELb0ELb1ELb0ELb1ELb1EEENS1_21CollectiveEpilogueFwdINS6_IJS8_S8_S9_EEENS6_IJNS7_ILi1EEESH_SH_EEESB_SD_Li256ELb0ELb1ELb1ELb0EEENS1_19SingleTileSchedulerILb0ELb1ELb1ELi128EEEEEEEEEvNT_6ParamsE)
        /*0048*/ 	.short	0x0210
        /*004a*/ 	.short	0x0418


	//----- nvinfo : EIATTR_SW_WAR
	.align		4
.L_104:
        /*004c*/ 	.byte	0x04, 0x36
        /*004e*/ 	.short	(.L_106 - .L_105)
.L_105:
        /*0050*/ 	.word	0x00000008
.L_106:


//--------------------- .nv.info._ZN7cutlass13device_kernelIN5flash19enable_sm80_to_sm89INS1_16FlashAttnFwdSm80INS1_25CollectiveMainloopFwdSm80ILi8ELi1ELb1EN4cute5tupleIJNS5_1CILi128EEES8_S8_EEELi128ENS_10bfloat16_tEfNS_4arch4Sm80ELb1ELb0ELb0ELb0ELb1ELb0ELb1ELb1EEENS1_21CollectiveEpilogueFwdIS9_NS6_IJNS7_ILi1EEESF_SF_EEESA_SC_Li256ELb0ELb1ELb1ELb0EEENS1_30DynamicPersistentTileSchedulerILi256ELi256ELb1ELb1ELb0EEEEEEEEEvNT_6ParamsE --------------------------
	.section	.nv.info._ZN7cutlass13device_kernelIN5flash19enable_sm80_to_sm89INS1_16FlashAttnFwdSm80INS1_25CollectiveMainloopFwdSm80ILi8ELi1ELb1EN4cute5tupleIJNS5_1CILi128EEES8_S8_EEELi128ENS_10bfloat16_tEfNS_4arch4Sm80ELb1ELb0ELb0ELb0ELb1ELb0ELb1ELb1EEENS1_21CollectiveEpilogueFwdIS9_NS6_IJNS7_ILi1EEESF_SF_EEESA_SC_Li256ELb0ELb1ELb1ELb0EEENS1_30DynamicPersistentTileSchedulerILi256ELi256ELb1ELb1ELb0EEEEEEEEEvNT_6ParamsE,"",@"SHT_CUDA_INFO"
	.sectionflags	@""
	.align	4


	//----- nvinfo : EIATTR_CUDA_API_VERSION
	.align		4
        /*0000*/ 	.byte	0x04, 0x37
        /*0002*/ 	.short	(.L_108 - .L_107)
.L_107:
        /*0004*/ 	.word	0x00000082


	//----- nvinfo : EIATTR_KPARAM_INFO
	.align		4
.L_108:
        /*0008*/ 	.byte	0x04, 0x17
        /*000a*/ 	.short	(.L_110 - .L_109)
.L_109:
        /*000c*/ 	.word	0x00000000
        /*0010*/ 	.short	0x0000
        /*0012*/ 	.short	0x0000
        /*0014*/ 	.byte	0x00, 0xf0, 0xa1, 0x10


	//----- nvinfo : EIATTR_SPARSE_MMA_MASK
	.align		4
.L_110:
        /*0018*/ 	.byte	0x03, 0x50
        /*001a*/ 	.short	0x0000


	//----- nvinfo : EIATTR_MAXREG_COUNT
	.align		4
        /*001c*/ 	.byte	0x03, 0x1b
        /*001e*/ 	.short	0x00ff


	//----- nvinfo : EIATTR_MERCURY_ISA_VERSION
	.align		4
        /*0020*/ 	.byte	0x03, 0x5f
        /*0022*/ 	.short	0x0101


	//----- nvinfo : EIATTR_EXIT_INSTR_OFFSETS
	.align		4
        /*0024*/ 	.byte	0x04, 0x1c
        /*0026*/ 	.short	(.L_112 - .L_111)


	//   ....[0]....
.L_111:
        /*0028*/ 	.word	0x00000010


	//----- nvinfo : EIATTR_MAX_THREADS
	.align		4
.L_112:
        /*002c*/ 	.byte	0x04, 0x05
        /*002e*/ 	.short	(.L_114 - .L_113)
.L_113:
        /*0030*/ 	.word	0x00000100
        /*0034*/ 	.word	0x00000001
        /*0038*/ 	.word	0x00000001


	//----- nvinfo : EIATTR_CBANK_PARAM_SIZE
	.align		4
.L_114:
        /*003c*/ 	.byte	0x03, 0x19
        /*003e*/ 	.short	0x0428


	//----- nvinfo : EIATTR_PARAM_CBANK
	.align		4
        /*0040*/ 	.byte	0x04, 0x0a
        /*0042*/ 	.short	(.L_116 - .L_115)
	.align		4
.L_115:
        /*0044*/ 	.word	index@(.nv.constant0._ZN7cutlass13device_kernelIN5flash19enable_sm80_to_sm89INS1_16FlashAttnFwdSm80INS1_25CollectiveMainloopFwdSm80ILi8ELi1ELb1EN4cute5tupleIJNS5_1CILi128EEES8_S8_EEELi128ENS_10bfloat16_tEfNS_4arch4Sm80ELb1ELb0ELb0ELb0ELb1ELb0ELb1ELb1EEENS1_21CollectiveEpilogueFwdIS9_NS6_IJNS7_ILi1EEESF_SF_EEESA_SC_Li256ELb0ELb1ELb1ELb0EEENS1_30DynamicPersistentTileSchedulerILi256ELi256ELb1ELb1ELb0EEEEEEEEEvNT_6ParamsE)
        /*0048*/ 	.short	0x0210
        /*004a*/ 	.short	0x0428


	//----- nvinfo : EIATTR_SW_WAR
	.align		4
.L_116:
        /*004c*/ 	.byte	0x04, 0x36
        /*004e*/ 	.short	(.L_118 - .L_117)
.L_117:
        /*0050*/ 	.word	0x00000008
.L_118:


//--------------------- .nv.info._ZN7cutlass13device_kernelIN5flash19enable_sm80_to_sm89INS1_16FlashAttnFwdSm80INS1_25CollectiveMainloopFwdSm80ILi4ELi1ELb0EN4cute5tupleIJNS5_1CILi128EEENS7_ILi64EEES8_EEELi128ENS_10bfloat16_tEfNS_4arch4Sm80ELb0ELb0ELb0ELb0ELb1ELb0ELb1ELb1EEENS1_21CollectiveEpilogueFwdINS6_IJS8_S8_S9_EEENS6_IJNS7_ILi1EEESH_SH_EEESB_SD_Li128ELb0ELb1ELb1ELb0EEENS1_19SingleTileSchedulerILb0ELb1ELb1ELi128EEEEEEEEEvNT_6ParamsE --------------------------
	.section	.nv.info._ZN7cutlass13device_kernelIN5flash19enable_sm80_to_sm89INS1_16FlashAttnFwdSm80INS1_25CollectiveMainloopFwdSm80ILi4ELi1ELb0EN4cute5tupleIJNS5_1CILi128EEENS7_ILi64EEES8_EEELi128ENS_10bfloat16_tEfNS_4arch4Sm80ELb0ELb0ELb0ELb0ELb1ELb0ELb1ELb1EEENS1_21CollectiveEpilogueFwdINS6_IJS8_S8_S9_EEENS6_IJNS7_ILi1EEESH_SH_EEESB_SD_Li128ELb0ELb1ELb1ELb0EEENS1_19SingleTileSchedulerILb0ELb1ELb1ELi128EEEEEEEEEvNT_6ParamsE,"",@"SHT_CUDA_INFO"
	.sectionflags	@""
	.align	4


	//----- nvinfo : EIATTR_CUDA_API_VERSION
	.align		4
        /*0000*/ 	.byte	0x04, 0x37
        /*0002*/ 	.short	(.L_120 - .L_119)
.L_119:
        /*0004*/ 	.word	0x00000082


	//----- nvinfo : EIATTR_KPARAM_INFO
	.align		4
.L_120:
        /*0008*/ 	.byte	0x04, 0x17
        /*000a*/ 	.short	(.L_122 - .L_121)
.L_121:
        /*000c*/ 	.word	0x00000000
        /*0010*/ 	.short	0x0000
        /*0012*/ 	.short	0x0000
        /*0014*/ 	.byte	0x00, 0xf0, 0x61, 0x10


	//----- nvinfo : EIATTR_SPARSE_MMA_MASK
	.align		4
.L_122:
        /*0018*/ 	.byte	0x03, 0x50
        /*001a*/ 	.short	0x0000


	//----- nvinfo : EIATTR_MAXREG_COUNT
	.align		4
        /*001c*/ 	.byte	0x03, 0x1b
        /*001e*/ 	.short	0x00ff


	//----- nvinfo : EIATTR_MERCURY_ISA_VERSION
	.align		4
        /*0020*/ 	.byte	0x03, 0x5f
        /*0022*/ 	.short	0x0101


	//----- nvinfo : EIATTR_EXIT_INSTR_OFFSETS
	.align		4
        /*0024*/ 	.byte	0x04, 0x1c
        /*0026*/ 	.short	(.L_124 - .L_123)


	//   ....[0]....
.L_123:
        /*0028*/ 	.word	0x00000010


	//----- nvinfo : EIATTR_MAX_THREADS
	.align		4
.L_124:
        /*002c*/ 	.byte	0x04, 0x05
        /*002e*/ 	.short	(.L_126 - .L_125)
.L_125:
        /*0030*/ 	.word	0x00000080
        /*0034*/ 	.word	0x00000001
        /*0038*/ 	.word	0x00000001


	//----- nvinfo : EIATTR_CBANK_PARAM_SIZE
	.align		4
.L_126:
        /*003c*/ 	.byte	0x03, 0x19
        /*003e*/ 	.short	0x0418


	//----- nvinfo : EIATTR_PARAM_CBANK
	.align		4
        /*0040*/ 	.byte	0x04, 0x0a
        /*0042*/ 	.short	(.L_128 - .L_127)
	.align		4
.L_127:
        /*0044*/ 	.word	index@(.nv.constant0._ZN7cutlass13device_kernelIN5flash19enable_sm80_to_sm89INS1_16FlashAttnFwdSm80INS1_25CollectiveMainloopFwdSm80ILi4ELi1ELb0EN4cute5tupleIJNS5_1CILi128EEENS7_ILi64EEES8_EEELi128ENS_10bfloat16_tEfNS_4arch4Sm80ELb0ELb0ELb0ELb0ELb1ELb0ELb1ELb1EEENS1_21CollectiveEpilogueFwdINS6_IJS8_S8_S9_EEENS6_IJNS7_ILi1EEESH_SH_EEESB_SD_Li128ELb0ELb1ELb1ELb0EEENS1_19SingleTileSchedulerILb0ELb1ELb1ELi128EEEEEEEEEvNT_6ParamsE)
        /*0048*/ 	.short	0x0210
        /*004a*/ 	.short	0x0418


	//----- nvinfo : EIATTR_SW_WAR
	.align		4
.L_128:
        /*004c*/ 	.byte	0x04, 0x36
        /*004e*/ 	.short	(.L_130 - .L_129)
.L_129:
        /*0050*/ 	.word	0x00000008
.L_130:


//--------------------- .nv.info._ZN7cutlass13device_kernelIN5flash19enable_sm80_to_sm89INS1_16FlashAttnFwdSm80INS1_25CollectiveMainloopFwdSm80ILi8ELi1ELb1EN4cute5tupleIJNS5_1CILi128EEENS7_ILi112EEES8_EEELi128ENS_10bfloat16_tEfNS_4arch4Sm80ELb0ELb0ELb0ELb1ELb1ELb0ELb1ELb1EEENS1_21CollectiveEpilogueFwdINS6_IJS8_S8_S9_EEENS6_IJNS7_ILi1EEESH_SH_EEESB_SD_Li256ELb1ELb1ELb1ELb0EEENS1_36VarlenDynamicPersistentTileSchedulerILi128ELi112ELi256ELi256ELb1ELb1ELb0ELb0ELb1ELb1EEEEEEEEEvNT_6ParamsE --------------------------
	.section	.nv.info._ZN7cutlass13device_kernelIN5flash19enable_sm80_to_sm89INS1_16FlashAttnFwdSm80INS1_25CollectiveMainloopFwdSm80ILi8ELi1ELb1EN4cute5tupleIJNS5_1CILi128EEENS7_ILi112EEES8_EEELi128ENS_10bfloat16_tEfNS_4arch4Sm80ELb0ELb0ELb0ELb1ELb1ELb0ELb1ELb1EEENS1_21CollectiveEpilogueFwdINS6_IJS8_S8_S9_EEENS6_IJNS7_ILi1EEESH_SH_EEESB_SD_Li256ELb1ELb1ELb1ELb0EEENS1_36VarlenDynamicPersistentTileSchedulerILi128ELi112ELi256ELi256ELb1ELb1ELb0ELb0ELb1ELb1EEEEEEEEEvNT_6ParamsE,"",@"SHT_CUDA_INFO"
	.sectionflags	@""
	.align	4


	//----- nvinfo : EIATTR_CUDA_API_VERSION
	.align		4
        /*0000*/ 	.byte	0x04, 0x37
        /*0002*/ 	.short	(.L_132 - .L_131)
.L_131:
        /*0004*/ 	.word	0x00000082


	//----- nvinfo : EIATTR_KPARAM_INFO
	.align		4
.L_132:
        /*0008*/ 	.byte	0x04, 0x17
        /*000a*/ 	.short	(.L_134 - .L_133)
.L_133:
        /*000c*/ 	.word	0x00000000
        /*0010*/ 	.short	0x0000
        /*0012*/ 	.short	0x0000
        /*0014*/ 	.byte	0x00, 0xf0, 0xe1, 0x10


	//----- nvinfo : EIATTR_SPARSE_MMA_MASK
	.align		4
.L_134:
        /*0018*/ 	.byte	0x03, 0x50
        /*001a*/ 	.short	0x0000


	//----- nvinfo : EIATTR_MAXREG_COUNT
	.align		4
        /*001c*/ 	.byte	0x03, 0x1b
        /*001e*/ 	.short	0x00ff


	//----- nvinfo : EIATTR_MERCURY_ISA_VERSION
	.align		4
        /*0020*/ 	.byte	0x03, 0x5f
        /*0022*/ 	.short	0x0101


	//----- nvinfo : EIATTR_EXIT_INSTR_OFFSETS
	.align		4
        /*0024*/ 	.byte	0x04, 0x1c
        /*0026*/ 	.short	(.L_136 - .L_135)


	//   ....[0]....
.L_135:
        /*0028*/ 	.word	0x00000010


	//----- nvinfo : EIATTR_MAX_THREADS
	.align		4
.L_136:
        /*002c*/ 	.byte	0x04, 0x05
        /*002e*/ 	.short	(.L_138 - .L_137)
.L_137:
        /*0030*/ 	.word	0x00000100
        /*0034*/ 	.word	0x00000001
        /*0038*/ 	.word	0x00000001


	//----- nvinfo : EIATTR_CBANK_PARAM_SIZE
	.align		4
.L_138:
        /*003c*/ 	.byte	0x03, 0x19
        /*003e*/ 	.short	0x0438


	//----- nvinfo : EIATTR_PARAM_CBANK
	.align		4
        /*0040*/ 	.byte	0x04, 0x0a
        /*0042*/ 	.short	(.L_140 - .L_139)
	.align		4
.L_139:
        /*0044*/ 	.word	index@(.nv.constant0._ZN7cutlass13device_kernelIN5flash19enable_sm80_to_sm89INS1_16FlashAttnFwdSm80INS1_25CollectiveMainloopFwdSm80ILi8ELi1ELb1EN4cute5tupleIJNS5_1CILi128EEENS7_ILi112EEES8_EEELi128ENS_10bfloat16_tEfNS_4arch4Sm80ELb0ELb0ELb0ELb1ELb1ELb0ELb1ELb1EEENS1_21CollectiveEpilogueFwdINS6_IJS8_S8_S9_EEENS6_IJNS7_ILi1EEESH_SH_EEESB_SD_Li256ELb1ELb1ELb1ELb0EEENS1_36VarlenDynamicPersistentTileSchedulerILi128ELi112ELi256ELi256ELb1ELb1ELb0ELb0ELb1ELb1EEEEEEEEEvNT_6ParamsE)
        /*0048*/ 	.short	0x0210
        /*004a*/ 	.short	0x0438


	//----- nvinfo : EIATTR_SW_WAR
	.align		4
.L_140:
        /*004c*/ 	.byte	0x04, 0x36
        /*004e*/ 	.short	(.L_142 - .L_141)
.L_141:
        /*0050*/ 	.word	0x00000008
.L_142:


//--------------------- .nv.info._ZN7cutlass13device_kernelIN5flash19enable_sm80_to_sm89INS1_16FlashAttnFwdSm80INS1_25CollectiveMainloopFwdSm80ILi8ELi1ELb1EN4cute5tupleIJNS5_1CILi128EEENS7_ILi112EEES8_EEELi128ENS_10bfloat16_tEfNS_4arch4Sm80ELb0ELb0ELb0ELb1ELb1ELb1ELb1ELb1EEENS1_21CollectiveEpilogueFwdINS6_IJS8_S8_S9_EEENS6_IJNS7_ILi1EEESH_SH_EEESB_SD_Li256ELb1ELb1ELb1ELb0EEENS1_36VarlenDynamicPersistentTileSchedulerILi128ELi112ELi256ELi256ELb1ELb1ELb0ELb0ELb1ELb1EEEEEEEEEvNT_6ParamsE --------------------------
	.section	.nv.info._ZN7cutlass13device_kernelIN5flash19enable_sm80_to_sm89INS1_16FlashAttnFwdSm80INS1_25CollectiveMainloopFwdSm80ILi8ELi1ELb1EN4cute5tupleIJNS5_1CILi128EEENS7_ILi112EEES8_EEELi128ENS_10bfloat16_tEfNS_4arch4Sm80ELb0ELb0ELb0ELb1ELb1ELb1ELb1ELb1EEENS1_21CollectiveEpilogueFwdINS6_IJS8_S8_S9_EEENS6_IJNS7_ILi1EEESH_SH_EEESB_SD_Li256ELb1ELb1ELb1ELb0EEENS1_36VarlenDynamicPersistentTileSchedulerILi128ELi112ELi256ELi256ELb1ELb1ELb0ELb0ELb1ELb1EEEEEEEEEvNT_6ParamsE,"",@"SHT_CUDA_INFO"
	.sectionflags	@""
	.align	4


	//----- nvinfo : EIATTR_CUDA_API_VERSION
	.align		4
        /*0000*/ 	.byte	0x04, 0x37
        /*0002*/ 	.short	(.L_144 - .L_143)
.L_143:
        /*0004*/ 	.word	0x00000082


	//----- nvinfo : EIATTR_KPARAM_INFO
	.align		4
.L_144:
        /*0008*/ 	.byte	0x04, 0x17
        /*000a*/ 	.short	(.L_146 - .L_145)
.L_145:
        /*000c*/ 	.word	0x00000000
        /*0010*/ 	.short	0x0000
        /*0012*/ 	.short	0x0000
        /*0014*/ 	.byte	0x00, 0xf0, 0xe1, 0x10


	//----- nvinfo : EIATTR_SPARSE_MMA_MASK
	.align		4
.L_146:
        /*0018*/ 	.byte	0x03, 0x50
        /*001a*/ 	.short	0x0000


	//----- nvinfo : EIATTR_MAXREG_COUNT
	.align		4
        /*001c*/ 	.byte	0x03, 0x1b
        /*001e*/ 	.short	0x00ff


	//----- nvinfo : EIATTR_MERCURY_ISA_VERSION
	.align		4
        /*0020*/ 	.byte	0x03, 0x5f
        /*0022*/ 	.short	0x0101


	//----- nvinfo : EIATTR_EXIT_INSTR_OFFSETS
	.align		4
        /*0024*/ 	.byte	0x04, 0x1c
        /*0026*/ 	.short	(.L_148 - .L_147)


	//   ....[0]....
.L_147:
        /*0028*/ 	.word	0x00000010


	//----- nvinfo : EIATTR_MAX_THREADS
	.align		4
.L_148:
        /*002c*/ 	.byte	0x04, 0x05
        /*002e*/ 	.short	(.L_150 - .L_149)
.L_149:
        /*0030*/ 	.word	0x00000100
        /*0034*/ 	.word	0x00000001
        /*0038*/ 	.word	0x00000001


	//----- nvinfo : EIATTR_CBANK_PARAM_SIZE
	.align		4
.L_150:
        /*003c*/ 	.byte	0x03, 0x19
        /*003e*/ 	.short	0x0438


	//----- nvinfo : EIATTR_PARAM_CBANK
	.align		4
        /*0040*/ 	.byte	0x04, 0x0a
        /*0042*/ 	.short	(.L_152 - .L_151)
	.align		4
.L_151:
        /*0044*/ 	.word	index@(.nv.constant0._ZN7cutlass13device_kernelIN5flash19enable_sm80_to_sm89INS1_16FlashAttnFwdSm80INS1_25CollectiveMainloopFwdSm80ILi8ELi1ELb1EN4cute5tupleIJNS5_1CILi128EEENS7_ILi112EEES8_EEELi128ENS_10bfloat16_tEfNS_4arch4Sm80ELb0ELb0ELb0ELb1ELb1ELb1ELb1ELb1EEENS1_21CollectiveEpilogueFwdINS6_IJS8_S8_S9_EEENS6_IJNS7_ILi1EEESH_SH_EEESB_SD_Li256ELb1ELb1ELb1ELb0EEENS1_36VarlenDynamicPersistentTileSchedulerILi128ELi112ELi256ELi256ELb1ELb1ELb0ELb0ELb1ELb1EEEEEEEEEvNT_6ParamsE)
        /*0048*/ 	.short	0x0210
        /*004a*/ 	.short	0x0438


	//----- nvinfo : EIATTR_SW_WAR
	.align		4
.L_152:
        /*004c*/ 	.byte	0x04, 0x36
        /*004e*/ 	.short	(.L_154 - .L_153)
.L_153:
        /*0050*/ 	.word	0x00000008
.L_154:


//--------------------- .nv.info._ZN7cutlass13device_kernelIN5flash19enable_sm80_to_sm89INS1_16FlashAttnFwdSm80INS1_25CollectiveMainloopFwdSm80ILi4ELi1ELb0EN4cute5tupleIJNS5_1CILi128EEENS7_ILi48EEES8_EEELi128ENS_10bfloat16_tEfNS_4arch4Sm80ELb0ELb1ELb0ELb0ELb1ELb0ELb1ELb1EEENS1_21CollectiveEpilogueFwdINS6_IJS8_S8_S9_EEENS6_IJNS7_ILi1EEESH_SH_EEESB_SD_Li128ELb0ELb1ELb1ELb0EEENS1_19SingleTileSchedulerILb0ELb1ELb1ELi128EEEEEEEEEvNT_6ParamsE --------------------------
	.section	.nv.info._ZN7cutlass13device_kernelIN5flash19enable_sm80_to_sm89INS1_16FlashAttnFwdSm80INS1_25CollectiveMainloopFwdSm80ILi4ELi1ELb0EN4cute5tupleIJNS5_1CILi128EEENS7_ILi48EEES8_EEELi128ENS_10bfloat16_tEfNS_4arch4Sm80ELb0ELb1ELb0ELb0ELb1ELb0ELb1ELb1EEENS1_21CollectiveEpilogueFwdINS6_IJS8_S8_S9_EEENS6_IJNS7_ILi1EEESH_SH_EEESB_SD_Li128ELb0ELb1ELb1ELb0EEENS1_19SingleTileSchedulerILb0ELb1ELb1ELi128EEEEEEEEEvNT_6ParamsE,"",@"SHT_CUDA_INFO"
	.sectionflags	@""
	.align	4


	//----- nvinfo : EIATTR_CUDA_API_VERSION
	.align		4
        /*0000*/ 	.byte	0x04, 0x37
        /*0002*/ 	.short	(.L_156 - .L_155)
.L_155:
        /*0004*/ 	.word	0x00000082


	//----- nvinfo : EIATTR_KPARAM_INFO
	.align		4
.L_156:
        /*0008*/ 	.byte	0x04, 0x17
        /*000a*/ 	.short	(.L_158 - .L_157)
.L_157:
        /*000c*/ 	.word	0x00000000
        /*0010*/ 	.short	0x0000
        /*0012*/ 	.short	0x0000
        /*0014*/ 	.byte	0x00, 0xf0, 0x61, 0x10


	//----- nvinfo : EIATTR_SPARSE_MMA_MASK
	.align		4
.L_158:
        /*0018*/ 	.byte	0x03, 0x50
        /*001a*/ 	.short	0x0000


	//----- nvinfo : EIATTR_MAXREG_COUNT
	.align		4
        /*001c*/ 	.byte	0x03, 0x1b
        /*001e*/ 	.short	0x00ff


	//----- nvinfo : EIATTR_MERCURY_ISA_VERSION
	.align		4
        /*0020*/ 	.byte	0x03, 0x5f
        /*0022*/ 	.short	0x0101


	//----- nvinfo : EIATTR_EXIT_INSTR_OFFSETS
	.align		4
        /*0024*/ 	.byte	0x04, 0x1c
        /*0026*/ 	.short	(.L_160 - .L_159)


	//   ....[0]....
.L_159:
        /*0028*/ 	.word	0x00000010


	//----- nvinfo : EIATTR_MAX_THREADS
	.align		4
.L_160:
        /*002c*/ 	.byte	0x04, 0x05
        /*002e*/ 	.short	(.L_162 - .L_161)
.L_161:
        /*0030*/ 	.word	0x00000080
        /*0034*/ 	.word	0x00000001
        /*0038*/ 	.word	0x00000001


	//----- nvinfo : EIATTR_CBANK_PARAM_SIZE
	.align		4
.L_162:
        /*003c*/ 	.byte	0x03, 0x19
        /*003e*/ 	.short	0x0418


	//----- nvinfo : EIATTR_PARAM_CBANK
	.align		4
        /*0040*/ 	.byte	0x04, 0x0a
        /*0042*/ 	.short	(.L_164 - .L_163)
	.align		4
.L_163:
        /*0044*/ 	.word	index@(.nv.constant0._ZN7cutlass13device_kernelIN5flash19enable_sm80_to_sm89INS1_16FlashAttnFwdSm80INS1_25CollectiveMainloopFwdSm80ILi4ELi1ELb0EN4cute5tupleIJNS5_1CILi128EEENS7_ILi48EEES8_EEELi128ENS_10bfloat16_tEfNS_4arch4Sm80ELb0ELb1ELb0ELb0ELb1ELb0ELb1ELb1EEENS1_21CollectiveEpilogueFwdINS6_IJS8_S8_S9_EEENS6_IJNS7_ILi1EEESH_SH_EEESB_SD_Li128ELb0ELb1ELb1ELb0EEENS1_19SingleTileSchedulerILb0ELb1ELb1ELi128EEEEEEEEEvNT_6ParamsE)
        /*0048*/ 	.short	0x0210
        /*004a*/ 	.short	0x0418


	//----- nvinfo : EIATTR_SW_WAR
	.align		4
.L_164:
        /*004c*/ 	.byte	0x04, 0x36
        /*004e*/ 	.short	(.L_166 - .L_165)
.L_165:
        /*0050*/ 	.word	0x00000008
.L_166:


//--------------------- .nv.info._ZN7cutlass13device_kernelIN5flash19enable_sm80_to_sm89INS1_16FlashAttnFwdSm80INS1_25CollectiveMainloopFwdSm80ILi8ELi1ELb1EN4cute5tupleIJNS5_1CILi128EEENS7_ILi96EEES8_EEELi128ENS_10bfloat16_tEfNS_4arch4Sm80ELb0ELb1ELb0ELb1ELb1ELb0ELb1ELb1EEENS1_21CollectiveEpilogueFwdINS6_IJS8_S8_S9_EEENS6_IJNS7_ILi1EEESH_SH_EEESB_SD_Li256ELb1ELb1ELb1ELb0EEENS1_36VarlenDynamicPersistentTileSchedulerILi128ELi96ELi256ELi256ELb1ELb1ELb0ELb1ELb0ELb1EEEEEEEEEvNT_6ParamsE --------------------------
	.section	.nv.info._ZN7cutlass13device_kernelIN5flash19enable_sm80_to_sm89INS1_16FlashAttnFwdSm80INS1_25CollectiveMainloopFwdSm80ILi8ELi1ELb1EN4cute5tupleIJNS5_1CILi128EEENS7_ILi96EEES8_EEELi128ENS_10bfloat16_tEfNS_4arch4Sm80ELb0ELb1ELb0ELb1ELb1ELb0ELb1ELb1EEENS1_21CollectiveEpilogueFwdINS6_IJS8_S8_S9_EEENS6_IJNS7_ILi1EEESH_SH_EEESB_SD_Li256ELb1ELb1ELb1ELb0EEENS1_36VarlenDynamicPersistentTileSchedulerILi128ELi96ELi256ELi256ELb1ELb1ELb0ELb1ELb0ELb1EEEEEEEEEvNT_6ParamsE,"",@"SHT_CUDA_INFO"
	.sectionflags	@""
	.align	4


	//----- nvinfo : EIATTR_CUDA_API_VERSION
	.align		4
        /*0000*/ 	.byte	0x04, 0x37
        /*0002*/ 	.short	(.L_168 - .L_167)
.L_167:
        /*0004*/ 	.word	0x00000082


	//----- nvinfo : EIATTR_KPARAM_INFO
	.align		4
.L_168:
        /*0008*/ 	.byte	0x04, 0x17
        /*000a*/ 	.short	(.L_170 - .L_169)
.L_169:
        /*000c*/ 	.word	0x00000000
        /*0010*/ 	.short	0x0000
        /*0012*/ 	.short	0x0000
        /*0014*/ 	.byte	0x00, 0xf0, 0xe1, 0x10


	//----- nvinfo : EIATTR_SPARSE_MMA_MASK
	.align		4
.L_170:
        /*0018*/ 	.byte	0x03, 0x50
        /*001a*/ 	.short	0x0000


	//----- nvinfo : EIATTR_MAXREG_COUNT
	.align		4
        /*001c*/ 	.byte	0x03, 0x1b
        /*001e*/ 	.short	0x00ff


	//----- nvinfo : EIATTR_MERCURY_ISA_VERSION
	.align		4
        /*0020*/ 	.byte	0x03, 0x5f
        /*0022*/ 	.short	0x0101


	//----- nvinfo : EIATTR_EXIT_INSTR_OFFSETS
	.align		4
        /*0024*/ 	.byte	0x04, 0x1c
        /*0026*/ 	.short	(.L_172 - .L_171)


	//   ....[0]....
.L_171:
        /*0028*/ 	.word	0x00000010


	//----- nvinfo : EIATTR_MAX_THREADS
	.align		4
.L_172:
        /*002c*/ 	.byte	0x04, 0x05
        /*002e*/ 	.short	(.L_174 - .L_173)
.L_173:
        /*0030*/ 	.word	0x00000100
        /*0034*/ 	.word	0x00000001
        /*0038*/ 	.word	0x00000001


	//----- nvinfo : EIATTR_CBANK_PARAM_SIZE
	.align		4
.L_174:
        /*003c*/ 	.byte	0x03, 0x19
        /*003e*/ 	.short	0x0438


	//----- nvinfo : EIATTR_PARAM_CBANK
	.align		4
        /*0040*/ 	.byte	0x04, 0x0a
        /*0042*/ 	.short	(.L_176 - .L_175)
	.align		4
.L_175:
        /*0044*/ 	.word	index@(.nv.constant0._ZN7cutlass13device_kernelIN5flash19enable_sm80_to_sm89INS1_16FlashAttnFwdSm80INS1_25CollectiveMainloopFwdSm80ILi8ELi1ELb1EN4cute5tupleIJNS5_1CILi128EEENS7_ILi96EEES8_EEELi128ENS_10bfloat16_tEfNS_4arch4Sm80ELb0ELb1ELb0ELb1ELb1ELb0ELb1ELb1EEENS1_21CollectiveEpilogueFwdINS6_IJS8_S8_S9_EEENS6_IJNS7_ILi1EEESH_SH_EEESB_SD_Li256ELb1ELb1ELb1ELb0EEENS1_36VarlenDynamicPersistentTileSchedulerILi128ELi96ELi256ELi256ELb1ELb1ELb0ELb1ELb0ELb1EEEEEEEEEvNT_6ParamsE)
        /*0048*/ 	.short	0x0210
        /*004a*/ 	.short	0x0438


	//----- nvinfo : EIATTR_SW_WAR
	.align		4
.L_176:
        /*004c*/ 	.byte	0x04, 0x36
        /*004e*/ 	.short	(.L_178 - .L_177)
.L_177:
        /*0050*/ 	.word	0x00000008
.L_178:


//--------------------- .nv.info._ZN7cutlass13device_kernelIN5flash19enable_sm80_to_sm89INS1_16FlashAttnFwdSm80INS1_25CollectiveMainloopFwdSm80ILi8ELi1ELb1EN4cute5tupleIJNS5_1CILi128EEENS7_ILi96EEES8_EEELi128ENS_10bfloat16_tEfNS_4arch4Sm80ELb0ELb1ELb0ELb1ELb1ELb1ELb1ELb1EEENS1_21CollectiveEpilogueFwdINS6_IJS8_S8_S9_EEENS6_IJNS7_ILi1EEESH_SH_EEESB_SD_Li256ELb1ELb1ELb1ELb0EEENS1_36VarlenDynamicPersistentTileSchedulerILi128ELi96ELi256ELi256ELb1ELb1ELb0ELb1ELb0ELb1EEEEEEEEEvNT_6ParamsE --------------------------
	.section	.nv.info._ZN7cutlass13device_kernelIN5flash19enable_sm80_to_sm89INS1_16FlashAttnFwdSm80INS1_25CollectiveMainloopFwdSm80ILi8ELi1ELb1EN4cute5tupleIJNS5_1CILi128EEENS7_ILi96EEES8_EEELi128ENS_10bfloat16_tEfNS_4arch4Sm80ELb0ELb1ELb0ELb1ELb1ELb1ELb1ELb1EEENS1_21CollectiveEpilogueFwdINS6_IJS8_S8_S9_EEENS6_IJNS7_ILi1EEESH_SH_EEESB_SD_Li256ELb1ELb1ELb1ELb0EEENS1_36VarlenDynamicPersistentTileSchedulerILi128ELi96ELi256ELi256ELb1ELb1ELb0ELb1ELb0ELb1EEEEEEEEEvNT_6ParamsE,"",@"SHT_CUDA_INFO"
	.sectionflags	@""
	.align	4


	//----- nvinfo : EIATTR_CUDA_API_VERSION
	.align		4
        /*0000*/ 	.byte	0x04, 0x37
        /*0002*/ 	.short	(.L_180 - .L_179)
.L_179:
        /*0004*/ 	.word	0x00000082


	//----- nvinfo : EIATTR_KPARAM_INFO
	.align		4
.L_180:
        /*0008*/ 	.byte	0x04, 0x17
        /*000a*/ 	.short	(.L_182 - .L_181)
.L_181:
        /*000c*/ 	.word	0x00000000
        /*0010*/ 	.short	0x0000
        /*0012*/ 	.short	0x0000
        /*0014*/ 	.byte	0x00, 0xf0, 0xe1, 0x10


	//----- nvinfo : EIATTR_SPARSE_MMA_MASK
	.align		4
.L_182:
        /*0018*/ 	.byte	0x03, 0x50
        /*001a*/ 	.short	0x0000


	//----- nvinfo : EIATTR_MAXREG_COUNT
	.align		4
        /*001c*/ 	.byte	0x03, 0x1b
        /*001e*/ 	.short	0x00ff


	//----- nvinfo : EIATTR_MERCURY_ISA_VERSION
	.align		4
        /*0020*/ 	.byte	0x03, 0x5f
        /*0022*/ 	.short	0x0101


	//----- nvinfo : EIATTR_EXIT_INSTR_OFFSETS
	.align		4
        /*0024*/ 	.byte	0x04, 0x1c
        /*0026*/ 	.short	(.L_184 - .L_183)


	//   ....[0]....
.L_183:
        /*0028*/ 	.word	0x00000010


	//----- nvinfo : EIATTR_MAX_THREADS
	.align		4
.L_184:
        /*002c*/ 	.byte	0x04, 0x05
        /*002e*/ 	.short	(.L_186 - .L_185)
.L_185:
        /*0030*/ 	.word	0x00000100
        /*0034*/ 	.word	0x00000001
        /*0038*/ 	.word	0x00000001


	//----- nvinfo : EIATTR_CBANK_PARAM_SIZE
	.align		4
.L_186:
        /*003c*/ 	.byte	0x03, 0x19
        /*003e*/ 	.short	0x0438


	//----- nvinfo : EIATTR_PARAM_CBANK
	.align		4
        /*0040*/ 	.byte	0x04, 0x0a
        /*0042*/ 	.short	(.L_188 - .L_187)
	.align		4
.L_187:
        /*0044*/ 	.word	index@(.nv.constant0._ZN7cutlass13device_kernelIN5flash19enable_sm80_to_sm89INS1_16FlashAttnFwdSm80INS1_25CollectiveMainloopFwdSm80ILi8ELi1ELb1EN4cute5tupleIJNS5_1CILi128EEENS7_ILi96EEES8_EEELi128ENS_10bfloat16_tEfNS_4arch4Sm80ELb0ELb1ELb0ELb1ELb1ELb1ELb1ELb1EEENS1_21CollectiveEpilogueFwdINS6_IJS8_S8_S9_EEENS6_IJNS7_ILi1EEESH_SH_EEESB_SD_Li256ELb1ELb1ELb1ELb0EEENS1_36VarlenDynamicPersistentTileSchedulerILi128ELi96ELi256ELi256ELb1ELb1ELb0ELb1ELb0ELb1EEEEEEEEEvNT_6ParamsE)
        /*0048*/ 	.short	0x0210
        /*004a*/ 	.short	0x0438


	//----- nvinfo : EIATTR_SW_WAR
	.align		4
.L_188:
        /*004c*/ 	.byte	0x04, 0x36
        /*004e*/ 	.short	(.L_190 - .L_189)
.L_189:
        /*0050*/ 	.word	0x00000008
.L_190:


//--------------------- .nv.info._ZN7cutlass13device_kernelIN5flash19enable_sm80_to_sm89INS1_16FlashAttnFwdSm80INS1_25CollectiveMainloopFwdSm80ILi4ELi1ELb0EN4cute5tupleIJNS5_1CILi128EEENS7_ILi64EEES8_EEELi128ENS_10bfloat16_tEfNS_4arch4Sm80ELb1ELb0ELb0ELb0ELb1ELb0ELb1ELb1EEENS1_21CollectiveEpilogueFwdINS6_IJS8_S8_S9_EEENS6_IJNS7_ILi1EEESH_SH_EEESB_SD_Li128ELb0ELb1ELb1ELb0EEENS1_30DynamicPersistentTileSchedulerILi128ELi128ELb1ELb1ELb0EEEEEEEEEvNT_6ParamsE --------------------------
	.section	.nv.info._ZN7cutlass13device_kernelIN5flash19enable_sm80_to_sm89INS1_16FlashAttnFwdSm80INS1_25CollectiveMainloopFwdSm80ILi4ELi1ELb0EN4cute5tupleIJNS5_1CILi128EEENS7_ILi64EEES8_EEELi128ENS_10bfloat16_tEfNS_4arch4Sm80ELb1ELb0ELb0ELb0ELb1ELb0ELb1ELb1EEENS1_21CollectiveEpilogueFwdINS6_IJS8_S8_S9_EEENS6_IJNS7_ILi1EEESH_SH_EEESB_SD_Li128ELb0ELb1ELb1ELb0EEENS1_30DynamicPersistentTileSchedulerILi128ELi128ELb1ELb1ELb0EEEEEEEEEvNT_6ParamsE,"",@"SHT_CUDA_INFO"
	.sectionflags	@""
	.align	4


	//----- nvinfo : EIATTR_CUDA_API_VERSION
	.align		4
        /*0000*/ 	.byte	0x04, 0x37
        /*0002*/ 	.short	(.L_192 - .L_191)
.L_191:
        /*0004*/ 	.word	0x00000082


	//----- nvinfo : EIATTR_KPARAM_INFO
	.align		4
.L_192:
        /*0008*/ 	.byte	0x04, 0x17
        /*000a*/ 	.short	(.L_194 - .L_193)
.L_193:
        /*000c*/ 	.word	0x00000000
        /*0010*/ 	.short	0x0000
        /*0012*/ 	.short	0x0000
        /*0014*/ 	.byte	0x00, 0xf0, 0xa1, 0x10


	//----- nvinfo : EIATTR_SPARSE_MMA_MASK
	.align		4
.L_194:
        /*0018*/ 	.byte	0x03, 0x50
        /*001a*/ 	.short	0x0000


	//----- nvinfo : EIATTR_MAXREG_COUNT
	.align		4
        /*001c*/ 	.byte	0x03, 0x1b
        /*001e*/ 	.short	0x00ff


	//----- nvinfo : EIATTR_MERCURY_ISA_VERSION
	.align		4
        /*0020*/ 	.byte	0x03, 0x5f
        /*0022*/ 	.short	0x0101


	//----- nvinfo : EIATTR_EXIT_INSTR_OFFSETS
	.align		4
        /*0024*/ 	.byte	0x04, 0x1c
        /*0026*/ 	.short	(.L_196 - .L_195)


	//   ....[0]....
.L_195:
        /*0028*/ 	.word	0x00000010


	//----- nvinfo : EIATTR_MAX_THREADS
	.align		4
.L_196:
        /*002c*/ 	.byte	0x04, 0x05
        /*002e*/ 	.short	(.L_198 - .L_197)
.L_197:
        /*0030*/ 	.word	0x00000080
        /*0034*/ 	.word	0x00000001
        /*0038*/ 	.word	0x00000001


	//----- nvinfo : EIATTR_CBANK_PARAM_SIZE
	.align		4
.L_198:
        /*003c*/ 	.byte	0x03, 0x19
        /*003e*/ 	.short	0x0428


	//----- nvinfo : EIATTR_PARAM_CBANK
	.align		4
        /*0040*/ 	.byte	0x04, 0x0a
        /*0042*/ 	.short	(.L_200 - .L_199)
	.align		4
.L_199:
        /*0044*/ 	.word	index@(.nv.constant0._ZN7cutlass13device_kernelIN5flash19enable_sm80_to_sm89INS1_16FlashAttnFwdSm80INS1_25CollectiveMainloopFwdSm80ILi4ELi1ELb0EN4cute5tupleIJNS5_1CILi128EEENS7_ILi64EEES8_EEELi128ENS_10bfloat16_tEfNS_4arch4Sm80ELb1ELb0ELb0ELb0ELb1ELb0ELb1ELb1EEENS1_21CollectiveEpilogueFwdINS6_IJS8_S8_S9_EEENS6_IJNS7_ILi1EEESH_SH_EEESB_SD_Li128ELb0ELb1ELb1ELb0EEENS1_30DynamicPersistentTileSchedulerILi128ELi128ELb1ELb1ELb0EEEEEEEEEvNT_6ParamsE)
        /*0048*/ 	.short	0x0210
        /*004a*/ 	.short	0x0428


	//----- nvinfo : EIATTR_SW_WAR
	.align		4
.L_200:
        /*004c*/ 	.byte	0x04, 0x36
        /*004e*/ 	.short	(.L_202 - .L_201)
.L_201:
        /*0050*/ 	.word	0x00000008
.L_202:


//--------------------- .nv.info._ZN7cutlass13device_kernelIN5flash19enable_sm80_to_sm89INS1_16FlashAttnFwdSm80INS1_25CollectiveMainloopFwdSm80ILi8ELi1ELb1EN4cute5tupleIJNS5_1CILi128EEENS7_ILi112EEES8_EEELi128ENS_10bfloat16_tEfNS_4arch4Sm80ELb1ELb0ELb0ELb1ELb1ELb0ELb1ELb1EEENS1_21CollectiveEpilogueFwdINS6_IJS8_S8_S9_EEENS6_IJNS7_ILi1EEESH_SH_EEESB_SD_Li256ELb1ELb1ELb1ELb0EEENS1_36VarlenDynamicPersistentTileSchedulerILi128ELi112ELi256ELi256ELb1ELb1ELb0ELb1ELb1ELb1EEEEEEEEEvNT_6ParamsE --------------------------
	.section	.nv.info._ZN7cutlass13device_kernelIN5flash19enable_sm80_to_sm89INS1_16FlashAttnFwdSm80INS1_25CollectiveMainloopFwdSm80ILi8ELi1ELb1EN4cute5tupleIJNS5_1CILi128EEENS7_ILi112EEES8_EEELi128ENS_10bfloat16_tEfNS_4arch4Sm80ELb1ELb0ELb0ELb1ELb1ELb0ELb1ELb1EEENS1_21CollectiveEpilogueFwdINS6_IJS8_S8_S9_EEENS6_IJNS7_ILi1EEESH_SH_EEESB_SD_Li256ELb1ELb1ELb1ELb0EEENS1_36VarlenDynamicPersistentTileSchedulerILi128ELi112ELi256ELi256ELb1ELb1ELb0ELb1ELb1ELb1EEEEEEEEEvNT_6ParamsE,"",@"SHT_CUDA_INFO"
	.sectionflags	@""
	.align	4


	//----- nvinfo : EIATTR_CUDA_API_VERSION
	.align		4
        /*0000*/ 	.byte	0x04, 0x37
        /*0002*/ 	.short	(.L_204 - .L_203)
.L_203:
        /*0004*/ 	.word	0x00000082


	//----- nvinfo : EIATTR_KPARAM_INFO
	.align		4
.L_204:
        /*0008*/ 	.byte	0x04, 0x17
        /*000a*/ 	.short	(.L_206 - .L_205)
.L_205:
        /*000c*/ 	.word	0x00000000
        /*0010*/ 	.short	0x0000
        /*0012*/ 	.short	0x0000
        /*0014*/ 	.byte	0x00, 0xf0, 0xe1, 0x10


	//----- nvinfo : EIATTR_SPARSE_MMA_MASK
	.align		4
.L_206:
        /*0018*/ 	.byte	0x03, 0x50
        /*001a*/ 	.short	0x0000


	//----- nvinfo : EIATTR_MAXREG_COUNT
	.align		4
        /*001c*/ 	.byte	0x03, 0x1b
        /*001e*/ 	.short	0x00ff


	//----- nvinfo : EIATTR_MERCURY_ISA_VERSION
	.align		4
        /*0020*/ 	.byte	0x03, 0x5f
        /*0022*/ 	.short	0x0101


	//----- nvinfo : EIATTR_EXIT_INSTR_OFFSETS
	.align		4
        /*0024*/ 	.byte	0x04, 0x1c
        /*0026*/ 	.short	(.L_208 - .L_207)


	//   ....[0]....
.L_207:
        /*0028*/ 	.word	0x00000010


	//----- nvinfo : EIATTR_MAX_THREADS
	.align		4
.L_208:
        /*002c*/ 	.byte	0x04, 0x05
        /*002e*/ 	.short	(.L_210 - .L_209)
.L_209:
        /*0030*/ 	.word	0x00000100
        /*0034*/ 	.word	0x00000001
        /*0038*/ 	.word	0x00000001


	//----- nvinfo : EIATTR_CBANK_PARAM_SIZE
	.align		4
.L_210:
        /*003c*/ 	.byte	0x03, 0x19
        /*003e*/ 	.short	0x0438


	//----- nvinfo : EIATTR_PARAM_CBANK
	.align		4
        /*0040*/ 	.byte	0x04, 0x0a
        /*0042*/ 	.short	(.L_212 - .L_211)
	.align		4
.L_211:
        /*0044*/ 	.word	index@(.nv.constant0._ZN7cutlass13device_kernelIN5flash19enable_sm80_to_sm89INS1_16FlashAttnFwdSm80INS1_25CollectiveMainloopFwdSm80ILi8ELi1ELb1EN4cute5tupleIJNS5_1CILi128EEENS7_ILi112EEES8_EEELi128ENS_10bfloat16_tEfNS_4arch4Sm80ELb1ELb0ELb0ELb1ELb1ELb0ELb1ELb1EEENS1_21CollectiveEpilogueFwdINS6_IJS8_S8_S9_EEENS6_IJNS7_ILi1EEESH_SH_EEESB_SD_Li256ELb1ELb1ELb1ELb0EEENS1_36VarlenDynamicPersistentTileSchedulerILi128ELi112ELi256ELi256ELb1ELb1ELb0ELb1ELb1ELb1EEEEEEEEEvNT_6ParamsE)
        /*0048*/ 	.short	0x0210
        /*004a*/ 	.short	0x0438


	//----- nvinfo : EIATTR_SW_WAR
	.align		4
.L_212:
        /*004c*/ 	.byte	0x04, 0x36
        /*004e*/ 	.short	(.L_214 - .L_213)
.L_213:
        /*0050*/ 	.word	0x00000008
.L_214:


//--------------------- .nv.info._ZN7cutlass13device_kernelIN5flash19enable_sm80_to_sm89INS1_16FlashAttnFwdSm80INS1_25CollectiveMainloopFwdSm80ILi8ELi1ELb1EN4cute5tupleIJNS5_1CILi128EEENS7_ILi112EEES8_EEELi128ENS_10bfloat16_tEfNS_4arch4Sm80ELb1ELb0ELb0ELb1ELb1ELb1ELb1ELb1EEENS1_21CollectiveEpilogueFwdINS6_IJS8_S8_S9_EEENS6_IJNS7_ILi1EEESH_SH_EEESB_SD_Li256ELb1ELb1ELb1ELb0EEENS1_36VarlenDynamicPersistentTileSchedulerILi128ELi112ELi256ELi256ELb1ELb1ELb0ELb1ELb1ELb1EEEEEEEEEvNT_6ParamsE --------------------------
	.section	.nv.info._ZN7cutlass13device_kernelIN5flash19enable_sm80_to_sm89INS1_16FlashAttnFwdSm80INS1_25CollectiveMainloopFwdSm80ILi8ELi1ELb1EN4cute5tupleIJNS5_1CILi128EEENS7_ILi112EEES8_EEELi128ENS_10bfloat16_tEfNS_4arch4Sm80ELb1ELb0ELb0ELb1ELb1ELb1ELb1ELb1EEENS1_21CollectiveEpilogueFwdINS6_IJS8_S8_S9_EEENS6_IJNS7_ILi1EEESH_SH_EEESB_SD_Li256ELb1ELb1ELb1ELb0EEENS1_36VarlenDynamicPersistentTileSchedulerILi128ELi112ELi256ELi256ELb1ELb1ELb0ELb1ELb1ELb1EEEEEEEEEvNT_6ParamsE,"",@"SHT_CUDA_INFO"
	.sectionflags	@""
	.align	4


	//----- nvinfo : EIATTR_CUDA_API_VERSION
	.align		4
        /*0000*/ 	.byte	0x04, 0x37
        /*0002*/ 	.short	(.L_216 - .L_215)
.L_215:
        /*0004*/ 	.word	0x00000082


	//----- nvinfo : EIATTR_KPARAM_INFO
	.align		4
.L_216:
        /*0008*/ 	.byte	0x04, 0x17
        /*000a*/ 	.short	(.L_218 - .L_217)
.L_217:
        /*000c*/ 	.word	0x00000000
        /*0010*/ 	.short	0x0000
        /*0012*/ 	.short	0x0000
        /*0014*/ 	.byte	0x00, 0xf0, 0xe1, 0x10


	//----- nvinfo : EIATTR_SPARSE_MMA_MASK
	.align		4
.L_218:
        /*0018*/ 	.byte	0x03, 0x50
        /*001a*/ 	.short	0x0000


	//----- nvinfo : EIATTR_MAXREG_COUNT
	.align		4
        /*001c*/ 	.byte	0x03, 0x1b
        /*001e*/ 	.short	0x00ff


	//----- nvinfo : EIATTR_MERCURY_ISA_VERSION
	.align		4
        /*0020*/ 	.byte	0x03, 0x5f
        /*0022*/ 	.short	0x0101


	//----- nvinfo : EIATTR_EXIT_INSTR_OFFSETS
	.align		4
        /*0024*/ 	.byte	0x04, 0x1c
        /*0026*/ 	.short	(.L_220 - .L_219)


	//   ....[0]....
.L_219:
        /*0028*/ 	.word	0x00000010


	//----- nvinfo : EIATTR_MAX_THREADS
	.align		4
.L_220:
        /*002c*/ 	.byte	0x04, 0x05
        /*002e*/ 	.short	(.L_222 - .L_221)
.L_221:
        /*0030*/ 	.word	0x00000100
        /*0034*/ 	.word	0x00000001
        /*0038*/ 	.word	0x00000001


	//----- nvinfo : EIATTR_CBANK_PARAM_SIZE
	.align		4
.L_222:
        /*003c*/ 	.byte	0x03, 0x19
        /*003e*/ 	.short	0x0438


	//----- nvinfo : EIATTR_PARAM_CBANK
	.align		4
        /*0040*/ 	.byte	0x04, 0x0a
        /*0042*/ 	.short	(.L_224 - .L_223)
	.align		4
.L_223:
        /*0044*/ 	.word	index@(.nv.constant0._ZN7cutlass13device_kernelIN5flash19enable_sm80_to_sm89INS1_16FlashAttnFwdSm80INS1_25CollectiveMainloopFwdSm80ILi8ELi1ELb1EN4cute5tupleIJNS5_1CILi128EEENS7_ILi112EEES8_EEELi128ENS_10bfloat16_tEfNS_4arch4Sm80ELb1ELb0ELb0ELb1ELb1ELb1ELb1ELb1EEENS1_21CollectiveEpilogueFwdINS6_IJS8_S8_S9_EEENS6_IJNS7_ILi1EEESH_SH_EEESB_SD_Li256ELb1ELb1ELb1ELb0EEENS1_36VarlenDynamicPersistentTileSchedulerILi128ELi112ELi256ELi256ELb1ELb1ELb0ELb1ELb1ELb1EEEEEEEEEvNT_6ParamsE)
        /*0048*/ 	.short	0x0210
        /*004a*/ 	.short	0x0438


	//----- nvinfo : EIATTR_SW_WAR
	.align		4
.L_224:
        /*004c*/ 	.byte	0x04, 0x36
        /*004e*/ 	.short	(.L_226 - .L_225)
.L_225:
        /*0050*/ 	.word	0x00000008
.L_226:


//--------------------- .nv.callgraph             --------------------------
	.section	.nv.callgraph,"",@"SHT_CUDA_CALLGRAPH"
	.align	4
	.sectionentsize	8
	.align		4
        /*0000*/ 	.word	0x00000000
	.align		4
        /*0004*/ 	.word	0xffffffff
	.align		4
        /*0008*/ 	.word	0x00000000
	.align		4
        /*000c*/ 	.word	0xfffffffe
	.align		4
        /*0010*/ 	.word	0x00000000
	.align		4
        /*0014*/ 	.word	0xfffffffd
	.align		4
        /*0018*/ 	.word	0x00000000
	.align		4
        /*001c*/ 	.word	0xfffffffc


//--------------------- .nv.constant4             --------------------------
	.section	.nv.constant4,"a",@progbits
	.align	8
	.align		8
.nv.constant4:
        /*0000*/ 	.dword	_ZN78_INTERNAL_417c4976_42_flash_fwd_hdim128_bf16_paged_split_sm80_cu_1f2e7571_29764cuda3std3__45__cpo5beginE
	.align		8
        /*0008*/ 	.dword	_ZN78_INTERNAL_417c4976_42_flash_fwd_hdim128_bf16_paged_split_sm80_cu_1f2e7571_29764cuda3std3__45__cpo3endE
	.align		8
        /*0010*/ 	.dword	_ZN78_INTERNAL_417c4976_42_flash_fwd_hdim128_bf16_paged_split_sm80_cu_1f2e7571_29764cuda3std3__45__cpo6cbeginE
	.align		8
        /*0018*/ 	.dword	_ZN78_INTERNAL_417c4976_42_flash_fwd_hdim128_bf16_paged_split_sm80_cu_1f2e7571_29764cuda3std3__45__cpo4cendE
	.align		8
        /*0020*/ 	.dword	_ZN78_INTERNAL_417c4976_42_flash_fwd_hdim128_bf16_paged_split_sm80_cu_1f2e7571_29764cuda3std3__480_GLOBAL__N__417c4976_42_flash_fwd_hdim128_bf16_paged_split_sm80_cu_1f2e7571_29766ignoreE
	.align		8
        /*0028*/ 	.dword	_ZN78_INTERNAL_417c4976_42_flash_fwd_hdim128_bf16_paged_split_sm80_cu_1f2e7571_29764cuda3std3__419piecewise_constructE
	.align		8
        /*0030*/ 	.dword	_ZN78_INTERNAL_417c4976_42_flash_fwd_hdim128_bf16_paged_split_sm80_cu_1f2e7571_29764cuda3std3__48in_placeE
	.align		8
        /*0038*/ 	.dword	_ZN78_INTERNAL_417c4976_42_flash_fwd_hdim128_bf16_paged_split_sm80_cu_1f2e7571_29764cuda3std6ranges3__45__cpo4swapE
	.align		8
        /*0040*/ 	.dword	_ZN78_INTERNAL_417c4976_42_flash_fwd_hdim128_bf16_paged_split_sm80_cu_1f2e7571_29764cuda3std6ranges3__45__cpo9iter_moveE
	.align		8
        /*0048*/ 	.dword	_ZN78_INTERNAL_417c4976_42_flash_fwd_hdim128_bf16_paged_split_sm80_cu_1f2e7571_29764cute7productE
	.align		8
        /*0050*/ 	.dword	_ZN78_INTERNAL_417c4976_42_flash_fwd_hdim128_bf16_paged_split_sm80_cu_1f2e7571_29764cute1_E


//--------------------- .text._ZN7cutlass13device_kernelIN5flash19enable_sm80_to_sm89INS1_16FlashAttnFwdSm80INS1_25CollectiveMainloopFwdSm80ILi8ELi1ELb1EN4cute5tupleIJNS5_1CILi128EEES8_S8_EEELi128ENS_10bfloat16_tEfNS_4arch4Sm80ELb0ELb0ELb0ELb0ELb1ELb0ELb1ELb1EEENS1_21CollectiveEpilogueFwdIS9_NS6_IJNS7_ILi1EEESF_SF_EEESA_SC_Li256ELb0ELb1ELb1ELb0EEENS1_19SingleTileSchedulerILb0ELb1ELb1ELi128EEEEEEEEEvNT_6ParamsE --------------------------
	.section	.text._ZN7cutlass13device_kernelIN5flash19enable_sm80_to_sm89INS1_16FlashAttnFwdSm80INS1_25CollectiveMainloopFwdSm80ILi8ELi1ELb1EN4cute5tupleIJNS5_1CILi128EEES8_S8_EEELi128ENS_10bfloat16_tEfNS_4arch4Sm80ELb0ELb0ELb0ELb0ELb1ELb0ELb1ELb1EEENS1_21CollectiveEpilogueFwdIS9_NS6_IJNS7_ILi1EEESF_SF_EEESA_SC_Li256ELb0ELb1ELb1ELb0EEENS1_19SingleTileSchedulerILb0ELb1ELb1ELi128EEEEEEEEEvNT_6ParamsE,"ax",@progbits
	.align	128
.text._ZN7cutlass13device_kernelIN5flash19enable_sm80_to_sm89INS1_16FlashAttnFwdSm80INS1_25CollectiveMainloopFwdSm80ILi8ELi1ELb1EN4cute5tupleIJNS5_1CILi128EEES8_S8_EEELi128ENS_10bfloat16_tEfNS_4arch4Sm80ELb0ELb0ELb0ELb0ELb1ELb0ELb1ELb1EEENS1_21CollectiveEpilogueFwdIS9_NS6_IJNS7_ILi1EEESF_SF_EEESA_SC_Li256ELb0ELb1ELb1ELb0EEENS1_19SingleTileSchedulerILb0ELb1ELb1ELi128EEEEEEEEEvNT_6ParamsE:
        .type           _ZN7cutlass13device_kernelIN5flash19enable_sm80_to_sm89INS1_16FlashAttnFwdSm80INS1_25CollectiveMainloopFwdSm80ILi8ELi1ELb1EN4cute5tupleIJNS5_1CILi128EEES8_S8_EEELi128ENS_10bfloat16_tEfNS_4arch4Sm80ELb0ELb0ELb0ELb0ELb1ELb0ELb1ELb1EEENS1_21CollectiveEpilogueFwdIS9_NS6_IJNS7_ILi1EEESF_SF_EEESA_SC_Li256ELb0ELb1ELb1ELb0EEENS1_19SingleTileSchedulerILb0ELb1ELb1ELi128EEEEEEEEEvNT_6ParamsE,@function
        .size           _ZN7cutlass13device_kernelIN5flash19enable_sm80_to_sm89INS1_16FlashAttnFwdSm80INS1_25CollectiveMainloopFwdSm80ILi8ELi1ELb1EN4cute5tupleIJNS5_1CILi128EEES8_S8_EEELi128ENS_10bfloat16_tEfNS_4arch4Sm80ELb0ELb0ELb0ELb0ELb1ELb0ELb1ELb1EEENS1_21CollectiveEpilogueFwdIS9_NS6_IJNS7_ILi1EEESF_SF_EEESA_SC_Li256ELb0ELb1ELb1ELb0EEENS1_19SingleTileSchedulerILb0ELb1ELb1ELi128EEEEEEEEEvNT_6ParamsE,(.L_x_12 - _ZN7cutlass13device_kernelIN5flash19enable_sm80_to_sm89INS1_16FlashAttnFwdSm80INS1_25CollectiveMainloopFwdSm80ILi8ELi1ELb1EN4cute5tupleIJNS5_1CILi128EEES8_S8_EEELi128ENS_10bfloat16_tEfNS_4arch4Sm80ELb0ELb0ELb0ELb0ELb1ELb0ELb1ELb1EEENS1_21CollectiveEpilogueFwdIS9_NS6_IJNS7_ILi1EEESF_SF_EEESA_SC_Li256ELb0ELb1ELb1ELb0EEENS1_19SingleTileSchedulerILb0ELb1ELb1ELi128EEEEEEEEEvNT_6ParamsE)
        .other          _ZN7cutlass13device_kernelIN5flash19enable_sm80_to_sm89INS1_16FlashAttnFwdSm80INS1_25CollectiveMainloopFwdSm80ILi8ELi1ELb1EN4cute5tupleIJNS5_1CILi128EEES8_S8_EEELi128ENS_10bfloat16_tEfNS_4arch4Sm80ELb0ELb0ELb0ELb0ELb1ELb0ELb1ELb1EEENS1_21CollectiveEpilogueFwdIS9_NS6_IJNS7_ILi1EEESF_SF_EEESA_SC_Li256ELb0ELb1ELb1ELb0EEENS1_19SingleTileSchedulerILb0ELb1ELb1ELi128EEEEEEEEEvNT_6ParamsE,@"STO_CUDA_ENTRY STV_DEFAULT"
_ZN7cutlass13device_kernelIN5flash19enable_sm80_to_sm89INS1_16FlashAttnFwdSm80INS1_25CollectiveMainloopFwdSm80ILi8ELi1ELb1EN4cute5tupleIJNS5_1CILi128EEES8_S8_EEELi128ENS_10bfloat16_tEfNS_4arch4Sm80ELb0ELb0ELb0ELb0ELb1ELb0ELb1ELb1EEENS1_21CollectiveEpilogueFwdIS9_NS6_IJNS7_ILi1EEESF_SF_EEESA_SC_Li256ELb0ELb1ELb1ELb0EEENS1_19SingleTileSchedulerILb0ELb1ELb1ELi128EEEEEEEEEvNT_6ParamsE:
[----:B------:R-:W-:Y:S01]  /*0000*/  LDC R1, c[0x0][0x28] ;  /* 0x00000a00ff017b82 */ /* 0x000fe20000000800 */
[----:B------:R-:W-:Y:S05]  /*0010*/  EXIT ;  /* 0x000000000000794d */ /* 0x000fea0003800000 */
.L_x_0:
[----:B------:R-:W-:-:S00]  /*0020*/  BRA `(.L_x_0) ;  /* 0xfffffffc00fc7947 */ /* 0x000fc0000383ffff */
[----:B------:R-:W-:-:S00]  /*0030*/  NOP ;  /* 0x0000000000007918 */ /* 0x000fc00000000000 */
        /* <DEDUP_REMOVED lines=12> */
.L_x_12:


//--------------------- .text._ZN7cutlass13device_kernelIN5flash19enable_sm80_to_sm89INS1_16FlashAttnFwdSm80INS1_25CollectiveMainloopFwdSm80ILi8ELi1ELb1EN4cute5tupleIJNS5_1CILi128EEENS7_ILi96EEES8_EEELi128ENS_10bfloat16_tEfNS_4arch4Sm80ELb0ELb1ELb0ELb0ELb1ELb0ELb1ELb1EEENS1_21CollectiveEpilogueFwdINS6_IJS8_S8_S9_EEENS6_IJNS7_ILi1EEESH_SH_EEESB_SD_Li256ELb0ELb1ELb1ELb0EEENS1_19SingleTileSchedulerILb0ELb1ELb1ELi128EEEEEEEEEvNT_6ParamsE --------------------------
	.section	.text._ZN7cutlass13device_kernelIN5flash19enable_sm80_to_sm89INS1_16FlashAttnFwdSm80INS1_25CollectiveMainloopFwdSm80ILi8ELi1ELb1EN4cute5tupleIJNS5_1CILi128EEENS7_ILi96EEES8_EEELi128ENS_10bfloat16_tEfNS_4arch4Sm80ELb0ELb1ELb0ELb0ELb1ELb0ELb1ELb1EEENS1_21CollectiveEpilogueFwdINS6_IJS8_S8_S9_EEENS6_IJNS7_ILi1EEESH_SH_EEESB_SD_Li256ELb0ELb1ELb1ELb0EEENS1_19SingleTileSchedulerILb0ELb1ELb1ELi128EEEEEEEEEvNT_6ParamsE,"ax",@progbits
	.align	128
.text._ZN7cutlass13device_kernelIN5flash19enable_sm80_to_sm89INS1_16FlashAttnFwdSm80INS1_25CollectiveMainloopFwdSm80ILi8ELi1ELb1EN4cute5tupleIJNS5_1CILi128EEENS7_ILi96EEES8_EEELi128ENS_10bfloat16_tEfNS_4arch4Sm80ELb0ELb1ELb0ELb0ELb1ELb0ELb1ELb1EEENS1_21CollectiveEpilogueFwdINS6_IJS8_S8_S9_EEENS6_IJNS7_ILi1EEESH_SH_EEESB_SD_Li256ELb0ELb1ELb1ELb0EEENS1_19SingleTileSchedulerILb0ELb1ELb1ELi128EEEEEEEEEvNT_6ParamsE:
        .type           _ZN7cutlass13device_kernelIN5flash19enable_sm80_to_sm89INS1_16FlashAttnFwdSm80INS1_25CollectiveMainloopFwdSm80ILi8ELi1ELb1EN4cute5tupleIJNS5_1CILi128EEENS7_ILi96EEES8_EEELi128ENS_10bfloat16_tEfNS_4arch4Sm80ELb0ELb1ELb0ELb0ELb1ELb0ELb1ELb1EEENS1_21CollectiveEpilogueFwdINS6_IJS8_S8_S9_EEENS6_IJNS7_ILi1EEESH_SH_EEESB_SD_Li256ELb0ELb1ELb1ELb0EEENS1_19SingleTileSchedulerILb0ELb1ELb1ELi128EEEEEEEEEvNT_6ParamsE,@function
        .size           _ZN7cutlass13device_kernelIN5flash19enable_sm80_to_sm89INS1_16FlashAttnFwdSm80INS1_25CollectiveMainloopFwdSm80ILi8ELi1ELb1EN4cute5tupleIJNS5_1CILi128EEENS7_ILi96EEES8_EEELi128ENS_10bfloat16_tEfNS_4arch4Sm80ELb0ELb1ELb0ELb0ELb1ELb0ELb1ELb1EEENS1_21CollectiveEpilogueFwdINS6_IJS8_S8_S9_EEENS6_IJNS7_ILi1EEESH_SH_EEESB_SD_Li256ELb0ELb1ELb1ELb0EEENS1_19SingleTileSchedulerILb0ELb1ELb1ELi128EEEEEEEEEvNT_6ParamsE,(.L_x_13 - _ZN7cutlass13device_kernelIN5flash19enable_sm80_to_sm89INS1_16FlashAttnFwdSm80INS1_25CollectiveMainloopFwdSm80ILi8ELi1ELb1EN4cute5tupleIJNS5_1CILi128EEENS7_ILi96EEES8_EEELi128ENS_10bfloat16_tEfNS_4arch4Sm80ELb0ELb1ELb0ELb0ELb1ELb0ELb1ELb1EEENS1_21CollectiveEpilogueFwdINS6_IJS8_S8_S9_EEENS6_IJNS7_ILi1EEESH_SH_EEESB_SD_Li256ELb0ELb1ELb1ELb0EEENS1_19SingleTileSchedulerILb0ELb1ELb1ELi128EEEEEEEEEvNT_6ParamsE)
        .other          _ZN7cutlass13device_kernelIN5flash19enable_sm80_to_sm89INS1_16FlashAttnFwdSm80INS1_25CollectiveMainloopFwdSm80ILi8ELi1ELb1EN4cute5tupleIJNS5_1CILi128EEENS7_ILi96EEES8_EEELi128ENS_10bfloat16_tEfNS_4arch4Sm80ELb0ELb1ELb0ELb0ELb1ELb0ELb1ELb1EEENS1_21CollectiveEpilogueFwdINS6_IJS8_S8_S9_EEENS6_IJNS7_ILi1EEESH_SH_EEESB_SD_Li256ELb0ELb1ELb1ELb0EEENS1_19SingleTileSchedulerILb0ELb1ELb1ELi128EEEEEEEEEvNT_6ParamsE,@"STO_CUDA_ENTRY STV_DEFAULT"
_ZN7cutlass13device_kernelIN5flash19enable_sm80_to_sm89INS1_16FlashAttnFwdSm80INS1_25CollectiveMainloopFwdSm80ILi8ELi1ELb1EN4cute5tupleIJNS5_1CILi128EEENS7_ILi96EEES8_EEELi128ENS_10bfloat16_tEfNS_4arch4Sm80ELb0ELb1ELb0ELb0ELb1ELb0ELb1ELb1EEENS1_21CollectiveEpilogueFwdINS6_IJS8_S8_S9_EEENS6_IJNS7_ILi1EEESH_SH_EEESB_SD_Li256ELb0ELb1ELb1ELb0EEENS1_19SingleTileSchedulerILb0ELb1ELb1ELi128EEEEEEEEEvNT_6ParamsE:
[----:B------:R-:W-:Y:S01]  /*0000*/  LDC R1, c[0x0][0x28] ;  /* 0x00000a00ff017b82 */ /* 0x000fe20000000800 */
[----:B------:R-:W-:Y:S05]  /*0010*/  EXIT ;  /* 0x000000000000794d */ /* 0x000fea0003800000 */
.L_x_1:
        /* <DEDUP_REMOVED lines=14> */
.L_x_13:


//--------------------- .text._ZN7cutlass13device_kernelIN5flash19enable_sm80_to_sm89INS1_16FlashAttnFwdSm80INS1_25CollectiveMainloopFwdSm80ILi8ELi1ELb1EN4cute5tupleIJNS5_1CILi128EEES8_S8_EEELi128ENS_10bfloat16_tEfNS_4arch4Sm80ELb1ELb0ELb0ELb0ELb1ELb0ELb1ELb1EEENS1_21CollectiveEpilogueFwdIS9_NS6_IJNS7_ILi1EEESF_SF_EEESA_SC_Li256ELb0ELb1ELb1ELb0EEENS1_30DynamicPersistentTileSchedulerILi256ELi256ELb1ELb1ELb0EEEEEEEEEvNT_6ParamsE --------------------------
	.section	.text._ZN7cutlass13device_kernelIN5flash19enable_sm80_to_sm89INS1_16FlashAttnFwdSm80INS1_25CollectiveMainloopFwdSm80ILi8ELi1ELb1EN4cute5tupleIJNS5_1CILi128EEES8_S8_EEELi128ENS_10bfloat16_tEfNS_4arch4Sm80ELb1ELb0ELb0ELb0ELb1ELb0ELb1ELb1EEENS1_21CollectiveEpilogueFwdIS9_NS6_IJNS7_ILi1EEESF_SF_EEESA_SC_Li256ELb0ELb1ELb1ELb0EEENS1_30DynamicPersistentTileSchedulerILi256ELi256ELb1ELb1ELb0EEEEEEEEEvNT_6ParamsE,"ax",@progbits
	.align	128
.text._ZN7cutlass13device_kernelIN5flash19enable_sm80_to_sm89INS1_16FlashAttnFwdSm80INS1_25CollectiveMainloopFwdSm80ILi8ELi1ELb1EN4cute5tupleIJNS5_1CILi128EEES8_S8_EEELi128ENS_10bfloat16_tEfNS_4arch4Sm80ELb1ELb0ELb0ELb0ELb1ELb0ELb1ELb1EEENS1_21CollectiveEpilogueFwdIS9_NS6_IJNS7_ILi1EEESF_SF_EEESA_SC_Li256ELb0ELb1ELb1ELb0EEENS1_30DynamicPersistentTileSchedulerILi256ELi256ELb1ELb1ELb0EEEEEEEEEvNT_6ParamsE:
        .type           _ZN7cutlass13device_kernelIN5flash19enable_sm80_to_sm89INS1_16FlashAttnFwdSm80INS1_25CollectiveMainloopFwdSm80ILi8ELi1ELb1EN4cute5tupleIJNS5_1CILi128EEES8_S8_EEELi128ENS_10bfloat16_tEfNS_4arch4Sm80ELb1ELb0ELb0ELb0ELb1ELb0ELb1ELb1EEENS1_21CollectiveEpilogueFwdIS9_NS6_IJNS7_ILi1EEESF_SF_EEESA_SC_Li256ELb0ELb1ELb1ELb0EEENS1_30DynamicPersistentTileSchedulerILi256ELi256ELb1ELb1ELb0EEEEEEEEEvNT_6ParamsE,@function
        .size           _ZN7cutlass13device_kernelIN5flash19enable_sm80_to_sm89INS1_16FlashAttnFwdSm80INS1_25CollectiveMainloopFwdSm80ILi8ELi1ELb1EN4cute5tupleIJNS5_1CILi128EEES8_S8_EEELi128ENS_10bfloat16_tEfNS_4arch4Sm80ELb1ELb0ELb0ELb0ELb1ELb0ELb1ELb1EEENS1_21CollectiveEpilogueFwdIS9_NS6_IJNS7_ILi1EEESF_SF_EEESA_SC_Li256ELb0ELb1ELb1ELb0EEENS1_30DynamicPersistentTileSchedulerILi256ELi256ELb1ELb1ELb0EEEEEEEEEvNT_6ParamsE,(.L_x_14 - _ZN7cutlass13device_kernelIN5flash19enable_sm80_to_sm89INS1_16FlashAttnFwdSm80INS1_25CollectiveMainloopFwdSm80ILi8ELi1ELb1EN4cute5tupleIJNS5_1CILi128EEES8_S8_EEELi128ENS_10bfloat16_tEfNS_4arch4Sm80ELb1ELb0ELb0ELb0ELb1ELb0ELb1ELb1EEENS1_21CollectiveEpilogueFwdIS9_NS6_IJNS7_ILi1EEESF_SF_EEESA_SC_Li256ELb0ELb1ELb1ELb0EEENS1_30DynamicPersistentTileSchedulerILi256ELi256ELb1ELb1ELb0EEEEEEEEEvNT_6ParamsE)
        .other          _ZN7cutlass13device_kernelIN5flash19enable_sm80_to_sm89INS1_16FlashAttnFwdSm80INS1_25CollectiveMainloopFwdSm80ILi8ELi1ELb1EN4cute5tupleIJNS5_1CILi128EEES8_S8_EEELi128ENS_10bfloat16_tEfNS_4arch4Sm80ELb1ELb0ELb0ELb0ELb1ELb0ELb1ELb1EEENS1_21CollectiveEpilogueFwdIS9_NS6_IJNS7_ILi1EEESF_SF_EEESA_SC_Li256ELb0ELb1ELb1ELb0EEENS1_30DynamicPersistentTileSchedulerILi256ELi256ELb1ELb1ELb0EEEEEEEEEvNT_6ParamsE,@"STO_CUDA_ENTRY STV_DEFAULT"
_ZN7cutlass13device_kernelIN5flash19enable_sm80_to_sm89INS1_16FlashAttnFwdSm80INS1_25CollectiveMainloopFwdSm80ILi8ELi1ELb1EN4cute5tupleIJNS5_1CILi128EEES8_S8_EEELi128ENS_10bfloat16_tEfNS_4arch4Sm80ELb1ELb0ELb0ELb0ELb1ELb0ELb1ELb1EEENS1_21CollectiveEpilogueFwdIS9_NS6_IJNS7_ILi1EEESF_SF_EEESA_SC_Li256ELb0ELb1ELb1ELb0EEENS1_30DynamicPersistentTileSchedulerILi256ELi256ELb1ELb1ELb0EEEEEEEEEvNT_6ParamsE:
[----:B------:R-:W-:Y:S01]  /*0000*/  LDC R1, c[0x0][0x28] ;  /* 0x00000a00ff017b82 */ /* 0x000fe20000000800 */
[----:B------:R-:W-:Y:S05]  /*0010*/  EXIT ;  /* 0x000000000000794d */ /* 0x000fea0003800000 */
.L_x_2:
        /* <DEDUP_REMOVED lines=14> */
.L_x_14:


//--------------------- .text._ZN7cutlass13device_kernelIN5flash19enable_sm80_to_sm89INS1_16FlashAttnFwdSm80INS1_25CollectiveMainloopFwdSm80ILi4ELi1ELb0EN4cute5tupleIJNS5_1CILi128EEENS7_ILi64EEES8_EEELi128ENS_10bfloat16_tEfNS_4arch4Sm80ELb0ELb0ELb0ELb0ELb1ELb0ELb1ELb1EEENS1_21CollectiveEpilogueFwdINS6_IJS8_S8_S9_EEENS6_IJNS7_ILi1EEESH_SH_EEESB_SD_Li128ELb0ELb1ELb1ELb0EEENS1_19SingleTileSchedulerILb0ELb1ELb1ELi128EEEEEEEEEvNT_6ParamsE --------------------------
	.section	.text._ZN7cutlass13device_kernelIN5flash19enable_sm80_to_sm89INS1_16FlashAttnFwdSm80INS1_25CollectiveMainloopFwdSm80ILi4ELi1ELb0EN4cute5tupleIJNS5_1CILi128EEENS7_ILi64EEES8_EEELi128ENS_10bfloat16_tEfNS_4arch4Sm80ELb0ELb0ELb0ELb0ELb1ELb0ELb1ELb1EEENS1_21CollectiveEpilogueFwdINS6_IJS8_S8_S9_EEENS6_IJNS7_ILi1EEESH_SH_EEESB_SD_Li128ELb0ELb1ELb1ELb0EEENS1_19SingleTileSchedulerILb0ELb1ELb1ELi128EEEEEEEEEvNT_6ParamsE,"ax",@progbits
	.align	128
.text._ZN7cutlass13device_kernelIN5flash19enable_sm80_to_sm89INS1_16FlashAttnFwdSm80INS1_25CollectiveMainloopFwdSm80ILi4ELi1ELb0EN4cute5tupleIJNS5_1CILi128EEENS7_ILi64EEES8_EEELi128ENS_10bfloat16_tEfNS_4arch4Sm80ELb0ELb0ELb0ELb0ELb1ELb0ELb1ELb1EEENS1_21CollectiveEpilogueFwdINS6_IJS8_S8_S9_EEENS6_IJNS7_ILi1EEESH_SH_EEESB_SD_Li128ELb0ELb1ELb1ELb0EEENS1_19SingleTileSchedulerILb0ELb1ELb1ELi128EEEEEEEEEvNT_6ParamsE:
        .type           _ZN7cutlass13device_kernelIN5flash19enable_sm80_to_sm89INS1_16FlashAttnFwdSm80INS1_25CollectiveMainloopFwdSm80ILi4ELi1ELb0EN4cute5tupleIJNS5_1CILi128EEENS7_ILi64EEES8_EEELi128ENS_10bfloat16_tEfNS_4arch4Sm80ELb0ELb0ELb0ELb0ELb1ELb0ELb1ELb1EEENS1_21CollectiveEpilogueFwdINS6_IJS8_S8_S9_EEENS6_IJNS7_ILi1EEESH_SH_EEESB_SD_Li128ELb0ELb1ELb1ELb0EEENS1_19SingleTileSchedulerILb0ELb1ELb1ELi128EEEEEEEEEvNT_6ParamsE,@function
        .size           _ZN7cutlass13device_kernelIN5flash19enable_sm80_to_sm89INS1_16FlashAttnFwdSm80INS1_25CollectiveMainloopFwdSm80ILi4ELi1ELb0EN4cute5tupleIJNS5_1CILi128EEENS7_ILi64EEES8_EEELi128ENS_10bfloat16_tEfNS_4arch4Sm80ELb0ELb0ELb0ELb0ELb1ELb0ELb1ELb1EEENS1_21CollectiveEpilogueFwdINS6_IJS8_S8_S9_EEENS6_IJNS7_ILi1EEESH_SH_EEESB_SD_Li128ELb0ELb1ELb1ELb0EEENS1_19SingleTileSchedulerILb0ELb1ELb1ELi128EEEEEEEEEvNT_6ParamsE,(.L_x_15 - _ZN7cutlass13device_kernelIN5flash19enable_sm80_to_sm89INS1_16FlashAttnFwdSm80INS1_25CollectiveMainloopFwdSm80ILi4ELi1ELb0EN4cute5tupleIJNS5_1CILi128EEENS7_ILi64EEES8_EEELi128ENS_10bfloat16_tEfNS_4arch4Sm80ELb0ELb0ELb0ELb0ELb1ELb0ELb1ELb1EEENS1_21CollectiveEpilogueFwdINS6_IJS8_S8_S9_EEENS6_IJNS7_ILi1EEESH_SH_EEESB_SD_Li128ELb0ELb1ELb1ELb0EEENS1_19SingleTileSchedulerILb0ELb1ELb1ELi128EEEEEEEEEvNT_6ParamsE)
        .other          _ZN7cutlass13device_kernelIN5flash19enable_sm80_to_sm89INS1_16FlashAttnFwdSm80INS1_25CollectiveMainloopFwdSm80ILi4ELi1ELb0EN4cute5tupleIJNS5_1CILi128EEENS7_ILi64EEES8_EEELi128ENS_10bfloat16_tEfNS_4arch4Sm80ELb0ELb0ELb0ELb0ELb1ELb0ELb1ELb1EEENS1_21CollectiveEpilogueFwdINS6_IJS8_S8_S9_EEENS6_IJNS7_ILi1EEESH_SH_EEESB_SD_Li128ELb0ELb1ELb1ELb0EEENS1_19SingleTileSchedulerILb0ELb1ELb1ELi128EEEEEEEEEvNT_6ParamsE,@"STO_CUDA_ENTRY STV_DEFAULT"
_ZN7cutlass13device_kernelIN5flash19enable_sm80_to_sm89INS1_16FlashAttnFwdSm80INS1_25CollectiveMainloopFwdSm80ILi4ELi1ELb0EN4cute5tupleIJNS5_1CILi128EEENS7_ILi64EEES8_EEELi128ENS_10bfloat16_tEfNS_4arch4Sm80ELb0ELb0ELb0ELb0ELb1ELb0ELb1ELb1EEENS1_21CollectiveEpilogueFwdINS6_IJS8_S8_S9_EEENS6_IJNS7_ILi1EEESH_SH_EEESB_SD_Li128ELb0ELb1ELb1ELb0EEENS1_19SingleTileSchedulerILb0ELb1ELb1ELi128EEEEEEEEEvNT_6ParamsE:
[----:B------:R-:W-:Y:S01]  /*0000*/  LDC R1, c[0x0][0x28] ;  /* 0x00000a00ff017b82 */ /* 0x000fe20000000800 */
[----:B------:R-:W-:Y:S05]  /*0010*/  EXIT ;  /* 0x000000000000794d */ /* 0x000fea0003800000 */
.L_x_3:
        /* <DEDUP_REMOVED lines=14> */
.L_x_15:


//--------------------- .text._ZN7cutlass13device_kernelIN5flash19enable_sm80_to_sm89INS1_16FlashAttnFwdSm80INS1_25CollectiveMainloopFwdSm80ILi8ELi1ELb1EN4cute5tupleIJNS5_1CILi128EEENS7_ILi112EEES8_EEELi128ENS_10bfloat16_tEfNS_4arch4Sm80ELb0ELb0ELb0ELb1ELb1ELb0ELb1ELb1EEENS1_21CollectiveEpilogueFwdINS6_IJS8_S8_S9_EEENS6_IJNS7_ILi1EEESH_SH_EEESB_SD_Li256ELb1ELb1ELb1ELb0EEENS1_36VarlenDynamicPersistentTileSchedulerILi128ELi112ELi256ELi256ELb1ELb1ELb0ELb0ELb1ELb1EEEEEEEEEvNT_6ParamsE --------------------------
	.section	.text._ZN7cutlass13device_kernelIN5flash19enable_sm80_to_sm89INS1_16FlashAttnFwdSm80INS1_25CollectiveMainloopFwdSm80ILi8ELi1ELb1EN4cute5tupleIJNS5_1CILi128EEENS7_ILi112EEES8_EEELi128ENS_10bfloat16_tEfNS_4arch4Sm80ELb0ELb0ELb0ELb1ELb1ELb0ELb1ELb1EEENS1_21CollectiveEpilogueFwdINS6_IJS8_S8_S9_EEENS6_IJNS7_ILi1EEESH_SH_EEESB_SD_Li256ELb1ELb1ELb1ELb0EEENS1_36VarlenDynamicPersistentTileSchedulerILi128ELi112ELi256ELi256ELb1ELb1ELb0ELb0ELb1ELb1EEEEEEEEEvNT_6ParamsE,"ax",@progbits
	.align	128
.text._ZN7cutlass13device_kernelIN5flash19enable_sm80_to_sm89INS1_16FlashAttnFwdSm80INS1_25CollectiveMainloopFwdSm80ILi8ELi1ELb1EN4cute5tupleIJNS5_1CILi128EEENS7_ILi112EEES8_EEELi128ENS_10bfloat16_tEfNS_4arch4Sm80ELb0ELb0ELb0ELb1ELb1ELb0ELb1ELb1EEENS1_21CollectiveEpilogueFwdINS6_IJS8_S8_S9_EEENS6_IJNS7_ILi1EEESH_SH_EEESB_SD_Li256ELb1ELb1ELb1ELb0EEENS1_36VarlenDynamicPersistentTileSchedulerILi128ELi112ELi256ELi256ELb1ELb1ELb0ELb0ELb1ELb1EEEEEEEEEvNT_6ParamsE:
        .type           _ZN7cutlass13device_kernelIN5flash19enable_sm80_to_sm89INS1_16FlashAttnFwdSm80INS1_25CollectiveMainloopFwdSm80ILi8ELi1ELb1EN4cute5tupleIJNS5_1CILi128EEENS7_ILi112EEES8_EEELi128ENS_10bfloat16_tEfNS_4arch4Sm80ELb0ELb0ELb0ELb1ELb1ELb0ELb1ELb1EEENS1_21CollectiveEpilogueFwdINS6_IJS8_S8_S9_EEENS6_IJNS7_ILi1EEESH_SH_EEESB_SD_Li256ELb1ELb1ELb1ELb0EEENS1_36VarlenDynamicPersistentTileSchedulerILi128ELi112ELi256ELi256ELb1ELb1ELb0ELb0ELb1ELb1EEEEEEEEEvNT_6ParamsE,@function
        .size           _ZN7cutlass13device_kernelIN5flash19enable_sm80_to_sm89INS1_16FlashAttnFwdSm80INS1_25CollectiveMainloopFwdSm80ILi8ELi1ELb1EN4cute5tupleIJNS5_1CILi128EEENS7_ILi112EEES8_EEELi128ENS_10bfloat16_tEfNS_4arch4Sm80ELb0ELb0ELb0ELb1ELb1ELb0ELb1ELb1EEENS1_21CollectiveEpilogueFwdINS6_IJS8_S8_S9_EEENS6_IJNS7_ILi1EEESH_SH_EEESB_SD_Li256ELb1ELb1ELb1ELb0EEENS1_36VarlenDynamicPersistentTileSchedulerILi128ELi112ELi256ELi256ELb1ELb1ELb0ELb0ELb1ELb1EEEEEEEEEvNT_6ParamsE,(.L_x_16 - _ZN7cutlass13device_kernelIN5flash19enable_sm80_to_sm89INS1_16FlashAttnFwdSm80INS1_25CollectiveMainloopFwdSm80ILi8ELi1ELb1EN4cute5tupleIJNS5_1CILi128EEENS7_ILi112EEES8_EEELi128ENS_10bfloat16_tEfNS_4arch4Sm80ELb0ELb0ELb0ELb1ELb1ELb0ELb1ELb1EEENS1_21CollectiveEpilogueFwdINS6_IJS8_S8_S9_EEENS6_IJNS7_ILi1EEESH_SH_EEESB_SD_Li256ELb1ELb1ELb1ELb0EEENS1_36VarlenDynamicPersistentTileSchedulerILi128ELi112ELi256ELi256ELb1ELb1ELb0ELb0ELb1ELb1EEEEEEEEEvNT_6ParamsE)
        .other          _ZN7cutlass13device_kernelIN5flash19enable_sm80_to_sm89INS1_16FlashAttnFwdSm80INS1_25CollectiveMainloopFwdSm80ILi8ELi1ELb1EN4cute5tupleIJNS5_1CILi128EEENS7_ILi112EEES8_EEELi128ENS_10bfloat16_tEfNS_4arch4Sm80ELb0ELb0ELb0ELb1ELb1ELb0ELb1ELb1EEENS1_21CollectiveEpilogueFwdINS6_IJS8_S8_S9_EEENS6_IJNS7_ILi1EEESH_SH_EEESB_SD_Li256ELb1ELb1ELb1ELb0EEENS1_36VarlenDynamicPersistentTileSchedulerILi128ELi112ELi256ELi256ELb1ELb1ELb0ELb0ELb1ELb1EEEEEEEEEvNT_6ParamsE,@"STO_CUDA_ENTRY STV_DEFAULT"
_ZN7cutlass13device_kernelIN5flash19enable_sm80_to_sm89INS1_16FlashAttnFwdSm80INS1_25CollectiveMainloopFwdSm80ILi8ELi1ELb1EN4cute5tupleIJNS5_1CILi128EEENS7_ILi112EEES8_EEELi128ENS_10bfloat16_tEfNS_4arch4Sm80ELb0ELb0ELb0ELb1ELb1ELb0ELb1ELb1EEENS1_21CollectiveEpilogueFwdINS6_IJS8_S8_S9_EEENS6_IJNS7_ILi1EEESH_SH_EEESB_SD_Li256ELb1ELb1ELb1ELb0EEENS1_36VarlenDynamicPersistentTileSchedulerILi128ELi112ELi256ELi256ELb1ELb1ELb0ELb0ELb1ELb1EEEEEEEEEvNT_6ParamsE:
[----:B------:R-:W-:Y:S01]  /*0000*/  LDC R1, c[0x0][0x28] ;  /* 0x00000a00ff017b82 */ /* 0x000fe20000000800 */
[----:B------:R-:W-:Y:S05]  /*0010*/  EXIT ;  /* 0x000000000000794d */ /* 0x000fea0003800000 */
.L_x_4:
        /* <DEDUP_REMOVED lines=14> */
.L_x_16:


//--------------------- .text._ZN7cutlass13device_kernelIN5flash19enable_sm80_to_sm89INS1_16FlashAttnFwdSm80INS1_25CollectiveMainloopFwdSm80ILi8ELi1ELb1EN4cute5tupleIJNS5_1CILi128EEENS7_ILi112EEES8_EEELi128ENS_10bfloat16_tEfNS_4arch4Sm80ELb0ELb0ELb0ELb1ELb1ELb1ELb1ELb1EEENS1_21CollectiveEpilogueFwdINS6_IJS8_S8_S9_EEENS6_IJNS7_ILi1EEESH_SH_EEESB_SD_Li256ELb1ELb1ELb1ELb0EEENS1_36VarlenDynamicPersistentTileSchedulerILi128ELi112ELi256ELi256ELb1ELb1ELb0ELb0ELb1ELb1EEEEEEEEEvNT_6ParamsE --------------------------
	.section	.text._ZN7cutlass13device_kernelIN5flash19enable_sm80_to_sm89INS1_16FlashAttnFwdSm80INS1_25CollectiveMainloopFwdSm80ILi8ELi1ELb1EN4cute5tupleIJNS5_1CILi128EEENS7_ILi112EEES8_EEELi128ENS_10bfloat16_tEfNS_4arch4Sm80ELb0ELb0ELb0ELb1ELb1ELb1ELb1ELb1EEENS1_21CollectiveEpilogueFwdINS6_IJS8_S8_S9_EEENS6_IJNS7_ILi1EEESH_SH_EEESB_SD_Li256ELb1ELb1ELb1ELb0EEENS1_36VarlenDynamicPersistentTileSchedulerILi128ELi112ELi256ELi256ELb1ELb1ELb0ELb0ELb1ELb1EEEEEEEEEvNT_6ParamsE,"ax",@progbits
	.align	128
.text._ZN7cutlass13device_kernelIN5flash19enable_sm80_to_sm89INS1_16FlashAttnFwdSm80INS1_25CollectiveMainloopFwdSm80ILi8ELi1ELb1EN4cute5tupleIJNS5_1CILi128EEENS7_ILi112EEES8_EEELi128ENS_10bfloat16_tEfNS_4arch4Sm80ELb0ELb0ELb0ELb1ELb1ELb1ELb1ELb1EEENS1_21CollectiveEpilogueFwdINS6_IJS8_S8_S9_EEENS6_IJNS7_ILi1EEESH_SH_EEESB_SD_Li256ELb1ELb1ELb1ELb0EEENS1_36VarlenDynamicPersistentTileSchedulerILi128ELi112ELi256ELi256ELb1ELb1ELb0ELb0ELb1ELb1EEEEEEEEEvNT_6ParamsE:
        .type           _ZN7cutlass13device_kernelIN5flash19enable_sm80_to_sm89INS1_16FlashAttnFwdSm80INS1_25CollectiveMainloopFwdSm80ILi8ELi1ELb1EN4cute5tupleIJNS5_1CILi128EEENS7_ILi112EEES8_EEELi128ENS_10bfloat16_tEfNS_4arch4Sm80ELb0ELb0ELb0ELb1ELb1ELb1ELb1ELb1EEENS1_21CollectiveEpilogueFwdINS6_IJS8_S8_S9_EEENS6_IJNS7_ILi1EEESH_SH_EEESB_SD_Li256ELb1ELb1ELb1ELb0EEENS1_36VarlenDynamicPersistentTileSchedulerILi128ELi112ELi256ELi256ELb1ELb1ELb0ELb0ELb1ELb1EEEEEEEEEvNT_6ParamsE,@function
        .size           _ZN7cutlass13device_kernelIN5flash19enable_sm80_to_sm89INS1_16FlashAttnFwdSm80INS1_25CollectiveMainloopFwdSm80ILi8ELi1ELb1EN4cute5tupleIJNS5_1CILi128EEENS7_ILi112EEES8_EEELi128ENS_10bfloat16_tEfNS_4arch4Sm80ELb0ELb0ELb0ELb1ELb1ELb1ELb1ELb1EEENS1_21CollectiveEpilogueFwdINS6_IJS8_S8_S9_EEENS6_IJNS7_ILi1EEESH_SH_EEESB_SD_Li256ELb1ELb1ELb1ELb0EEENS1_36VarlenDynamicPersistentTileSchedulerILi128ELi112ELi256ELi256ELb1ELb1ELb0ELb0ELb1ELb1EEEEEEEEEvNT_6ParamsE,(.L_x_17 - _ZN7cutlass13device_kernelIN5flash19enable_sm80_to_sm89INS1_16FlashAttnFwdSm80INS1_25CollectiveMainloopFwdSm80ILi8ELi1ELb1EN4cute5tupleIJNS5_1CILi128EEENS7_ILi112EEES8_EEELi128ENS_10bfloat16_tEfNS_4arch4Sm80ELb0ELb0ELb0ELb1ELb1ELb1ELb1ELb1EEENS1_21CollectiveEpilogueFwdINS6_IJS8_S8_S9_EEENS6_IJNS7_ILi1EEESH_SH_EEESB_SD_Li256ELb1ELb1ELb1ELb0EEENS1_36VarlenDynamicPersistentTileSchedulerILi128ELi112ELi256ELi256ELb1ELb1ELb0ELb0ELb1ELb1EEEEEEEEEvNT_6ParamsE)
        .other          _ZN7cutlass13device_kernelIN5flash19enable_sm80_to_sm89INS1_16FlashAttnFwdSm80INS1_25CollectiveMainloopFwdSm80ILi8ELi1ELb1EN4cute5tupleIJNS5_1CILi128EEENS7_ILi112EEES8_EEELi128ENS_10bfloat16_tEfNS_4arch4Sm80ELb0ELb0ELb0ELb1ELb1ELb1ELb1ELb1EEENS1_21CollectiveEpilogueFwdINS6_IJS8_S8_S9_EEENS6_IJNS7_ILi1EEESH_SH_EEESB_SD_Li256ELb1ELb1ELb1ELb0EEENS1_36VarlenDynamicPersistentTileSchedulerILi128ELi112ELi256ELi256ELb1ELb1ELb0ELb0ELb1ELb1EEEEEEEEEvNT_6ParamsE,@"STO_CUDA_ENTRY STV_DEFAULT"
_ZN7cutlass13device_kernelIN5flash19enable_sm80_to_sm89INS1_16FlashAttnFwdSm80INS1_25CollectiveMainloopFwdSm80ILi8ELi1ELb1EN4cute5tupleIJNS5_1CILi128EEENS7_ILi112EEES8_EEELi128ENS_10bfloat16_tEfNS_4arch4Sm80ELb0ELb0ELb0ELb1ELb1ELb1ELb1ELb1EEENS1_21CollectiveEpilogueFwdINS6_IJS8_S8_S9_EEENS6_IJNS7_ILi1EEESH_SH_EEESB_SD_Li256ELb1ELb1ELb1ELb0EEENS1_36VarlenDynamicPersistentTileSchedulerILi128ELi112ELi256ELi256ELb1ELb1ELb0ELb0ELb1ELb1EEEEEEEEEvNT_6ParamsE:
[----:B------:R-:W-:Y:S01]  /*0000*/  LDC R1, c[0x0][0x28] ;  /* 0x00000a00ff017b82 */ /* 0x000fe20000000800 */
[----:B------:R-:W-:Y:S05]  /*0010*/  EXIT ;  /* 0x000000000000794d */ /* 0x000fea0003800000 */
.L_x_5:
        /* <DEDUP_REMOVED lines=14> */
.L_x_17:


//--------------------- .text._ZN7cutlass13device_kernelIN5flash19enable_sm80_to_sm89INS1_16FlashAttnFwdSm80INS1_25CollectiveMainloopFwdSm80ILi4ELi1ELb0EN4cute5tupleIJNS5_1CILi128EEENS7_ILi48EEES8_EEELi128ENS_10bfloat16_tEfNS_4arch4Sm80ELb0ELb1ELb0ELb0ELb1ELb0ELb1ELb1EEENS1_21CollectiveEpilogueFwdINS6_IJS8_S8_S9_EEENS6_IJNS7_ILi1EEESH_SH_EEESB_SD_Li128ELb0ELb1ELb1ELb0EEENS1_19SingleTileSchedulerILb0ELb1ELb1ELi128EEEEEEEEEvNT_6ParamsE --------------------------
	.section	.text._ZN7cutlass13device_kernelIN5flash19enable_sm80_to_sm89INS1_16FlashAttnFwdSm80INS1_25CollectiveMainloopFwdSm80ILi4ELi1ELb0EN4cute5tupleIJNS5_1CILi128EEENS7_ILi48EEES8_EEELi128ENS_10bfloat16_tEfNS_4arch4Sm80ELb0ELb1ELb0ELb0ELb1ELb0ELb1ELb1EEENS1_21CollectiveEpilogueFwdINS6_IJS8_S8_S9_EEENS6_IJNS7_ILi1EEESH_SH_EEESB_SD_Li128ELb0ELb1ELb1ELb0EEENS1_19SingleTileSchedulerILb0ELb1ELb1ELi128EEEEEEEEEvNT_6ParamsE,"ax",@progbits
	.align	128
.text._ZN7cutlass13device_kernelIN5flash19enable_sm80_to_sm89INS1_16FlashAttnFwdSm80INS1_25CollectiveMainloopFwdSm80ILi4ELi1ELb0EN4cute5tupleIJNS5_1CILi128EEENS7_ILi48EEES8_EEELi128ENS_10bfloat16_tEfNS_4arch4Sm80ELb0ELb1ELb0ELb0ELb1ELb0ELb1ELb1EEENS1_21CollectiveEpilogueFwdINS6_IJS8_S8_S9_EEENS6_IJNS7_ILi1EEESH_SH_EEESB_SD_Li128ELb0ELb1ELb1ELb0EEENS1_19SingleTileSchedulerILb0ELb1ELb1ELi128EEEEEEEEEvNT_6ParamsE:
        .type           _ZN7cutlass13device_kernelIN5flash19enable_sm80_to_sm89INS1_16FlashAttnFwdSm80INS1_25CollectiveMainloopFwdSm80ILi4ELi1ELb0EN4cute5tupleIJNS5_1CILi128EEENS7_ILi48EEES8_EEELi128ENS_10bfloat16_tEfNS_4arch4Sm80ELb0ELb1ELb0ELb0ELb1ELb0ELb1ELb1EEENS1_21CollectiveEpilogueFwdINS6_IJS8_S8_S9_EEENS6_IJNS7_ILi1EEESH_SH_EEESB_SD_Li128ELb0ELb1ELb1ELb0EEENS1_19SingleTileSchedulerILb0ELb1ELb1ELi128EEEEEEEEEvNT_6ParamsE,@function
        .size           _ZN7cutlass13device_kernelIN5flash19enable_sm80_to_sm89INS1_16FlashAttnFwdSm80INS1_25CollectiveMainloopFwdSm80ILi4ELi1ELb0EN4cute5tupleIJNS5_1CILi128EEENS7_ILi48EEES8_EEELi128ENS_10bfloat16_tEfNS_4arch4Sm80ELb0ELb1ELb0ELb0ELb1ELb0ELb1ELb1EEENS1_21CollectiveEpilogueFwdINS6_IJS8_S8_S9_EEENS6_IJNS7_ILi1EEESH_SH_EEESB_SD_Li128ELb0ELb1ELb1ELb0EEENS1_19SingleTileSchedulerILb0ELb1ELb1ELi128EEEEEEEEEvNT_6ParamsE,(.L_x_18 - _ZN7cutlass13device_kernelIN5flash19enable_sm80_to_sm89INS1_16FlashAttnFwdSm80INS1_25CollectiveMainloopFwdSm80ILi4ELi1ELb0EN4cute5tupleIJNS5_1CILi128EEENS7_ILi48EEES8_EEELi128ENS_10bfloat16_tEfNS_4arch4Sm80ELb0ELb1ELb0ELb0ELb1ELb0ELb1ELb1EEENS1_21CollectiveEpilogueFwdINS6_IJS8_S8_S9_EEENS6_IJNS7_ILi1EEESH_SH_EEESB_SD_Li128ELb0ELb1ELb1ELb0EEENS1_19SingleTileSchedulerILb0ELb1ELb1ELi128EEEEEEEEEvNT_6ParamsE)
        .other          _ZN7cutlass13device_kernelIN5flash19enable_sm80_to_sm89INS1_16FlashAttnFwdSm80INS1_25CollectiveMainloopFwdSm80ILi4ELi1ELb0EN4cute5tupleIJNS5_1CILi128EEENS7_ILi48EEES8_EEELi128ENS_10bfloat16_tEfNS_4arch4Sm80ELb0ELb1ELb0ELb0ELb1ELb0ELb1ELb1EEENS1_21CollectiveEpilogueFwdINS6_IJS8_S8_S9_EEENS6_IJNS7_ILi1EEESH_SH_EEESB_SD_Li128ELb0ELb1ELb1ELb0EEENS1_19SingleTileSchedulerILb0ELb1ELb1ELi128EEEEEEEEEvNT_6ParamsE,@"STO_CUDA_ENTRY STV_DEFAULT"
_ZN7cutlass13device_kernelIN5flash19enable_sm80_to_sm89INS1_16FlashAttnFwdSm80INS1_25CollectiveMainloopFwdSm80ILi4ELi1ELb0EN4cute5tupleIJNS5_1CILi128EEENS7_ILi48EEES8_EEELi128ENS_10bfloat16_tEfNS_4arch4Sm80ELb0ELb1ELb0ELb0ELb1ELb0ELb1ELb1EEENS1_21CollectiveEpilogueFwdINS6_IJS8_S8_S9_EEENS6_IJNS7_ILi1EEESH_SH_EEESB_SD_Li128ELb0ELb1ELb1ELb0EEENS1_19SingleTileSchedulerILb0ELb1ELb1ELi128EEEEEEEEEvNT_6ParamsE:
[----:B------:R-:W-:Y:S01]  /*0000*/  LDC R1, c[0x0][0x28] ;  /* 0x00000a00ff017b82 */ /* 0x000fe20000000800 */
[----:B------:R-:W-:Y:S05]  /*0010*/  EXIT ;  /* 0x000000000000794d */ /* 0x000fea0003800000 */
.L_x_6:
        /* <DEDUP_REMOVED lines=14> */
.L_x_18:


//--------------------- .text._ZN7cutlass13device_kernelIN5flash19enable_sm80_to_sm89INS1_16FlashAttnFwdSm80INS1_25CollectiveMainloopFwdSm80ILi8ELi1ELb1EN4cute5tupleIJNS5_1CILi128EEENS7_ILi96EEES8_EEELi128ENS_10bfloat16_tEfNS_4arch4Sm80ELb0ELb1ELb0ELb1ELb1ELb0ELb1ELb1EEENS1_21CollectiveEpilogueFwdINS6_IJS8_S8_S9_EEENS6_IJNS7_ILi1EEESH_SH_EEESB_SD_Li256ELb1ELb1ELb1ELb0EEENS1_36VarlenDynamicPersistentTileSchedulerILi128ELi96ELi256ELi256ELb1ELb1ELb0ELb1ELb0ELb1EEEEEEEEEvNT_6ParamsE --------------------------
	.section	.text._ZN7cutlass13device_kernelIN5flash19enable_sm80_to_sm89INS1_16FlashAttnFwdSm80INS1_25CollectiveMainloopFwdSm80ILi8ELi1ELb1EN4cute5tupleIJNS5_1CILi128EEENS7_ILi96EEES8_EEELi128ENS_10bfloat16_tEfNS_4arch4Sm80ELb0ELb1ELb0ELb1ELb1ELb0ELb1ELb1EEENS1_21CollectiveEpilogueFwdINS6_IJS8_S8_S9_EEENS6_IJNS7_ILi1EEESH_SH_EEESB_SD_Li256ELb1ELb1ELb1ELb0EEENS1_36VarlenDynamicPersistentTileSchedulerILi128ELi96ELi256ELi256ELb1ELb1ELb0ELb1ELb0ELb1EEEEEEEEEvNT_6ParamsE,"ax",@progbits
	.align	128
.text._ZN7cutlass13device_kernelIN5flash19enable_sm80_to_sm89INS1_16FlashAttnFwdSm80INS1_25CollectiveMainloopFwdSm80ILi8ELi1ELb1EN4cute5tupleIJNS5_1CILi128EEENS7_ILi96EEES8_EEELi128ENS_10bfloat16_tEfNS_4arch4Sm80ELb0ELb1ELb0ELb1ELb1ELb0ELb1ELb1EEENS1_21CollectiveEpilogueFwdINS6_IJS8_S8_S9_EEENS6_IJNS7_ILi1EEESH_SH_EEESB_SD_Li256ELb1ELb1ELb1ELb0EEENS1_36VarlenDynamicPersistentTileSchedulerILi128ELi96ELi256ELi256ELb1ELb1ELb0ELb1ELb0ELb1EEEEEEEEEvNT_6ParamsE:
        .type           _ZN7cutlass13device_kernelIN5flash19enable_sm80_to_sm89INS1_16FlashAttnFwdSm80INS1_25CollectiveMainloopFwdSm80ILi8ELi1ELb1EN4cute5tupleIJNS5_1CILi128EEENS7_ILi96EEES8_EEELi128ENS_10bfloat16_tEfNS_4arch4Sm80ELb0ELb1ELb0ELb1ELb1ELb0ELb1ELb1EEENS1_21CollectiveEpilogueFwdINS6_IJS8_S8_S9_EEENS6_IJNS7_ILi1EEESH_SH_EEESB_SD_Li256ELb1ELb1ELb1ELb0EEENS1_36VarlenDynamicPersistentTileSchedulerILi128ELi96ELi256ELi256ELb1ELb1ELb0ELb1ELb0ELb1EEEEEEEEEvNT_6ParamsE,@function
        .size           _ZN7cutlass13device_kernelIN5flash19enable_sm80_to_sm89INS1_16FlashAttnFwdSm80INS1_25CollectiveMainloopFwdSm80ILi8ELi1ELb1EN4cute5tupleIJNS5_1CILi128EEENS7_ILi96EEES8_EEELi128ENS_10bfloat16_tEfNS_4arch4Sm80ELb0ELb1ELb0ELb1ELb1ELb0ELb1ELb1EEENS1_21CollectiveEpilogueFwdINS6_IJS8_S8_S9_EEENS6_IJNS7_ILi1EEESH_SH_EEESB_SD_Li256ELb1ELb1ELb1ELb0EEENS1_36VarlenDynamicPersistentTileSchedulerILi128ELi96ELi256ELi256ELb1ELb1ELb0ELb1ELb0ELb1EEEEEEEEEvNT_6ParamsE,(.L_x_19 - _ZN7cutlass13device_kernelIN5flash19enable_sm80_to_sm89INS1_16FlashAttnFwdSm80INS1_25CollectiveMainloopFwdSm80ILi8ELi1ELb1EN4cute5tupleIJNS5_1CILi128EEENS7_ILi96EEES8_EEELi128ENS_10bfloat16_tEfNS_4arch4Sm80ELb0ELb1ELb0ELb1ELb1ELb0ELb1ELb1EEENS1_21CollectiveEpilogueFwdINS6_IJS8_S8_S9_EEENS6_IJNS7_ILi1EEESH_SH_EEESB_SD_Li256ELb1ELb1ELb1ELb0EEENS1_36VarlenDynamicPersistentTileSchedulerILi128ELi96ELi256ELi256ELb1ELb1ELb0ELb1ELb0ELb1EEEEEEEEEvNT_6ParamsE)
        .other          _ZN7cutlass13device_kernelIN5flash19enable_sm80_to_sm89INS1_16FlashAttnFwdSm80INS1_25CollectiveMainloopFwdSm80ILi8ELi1ELb1EN4cute5tupleIJNS5_1CILi128EEENS7_ILi96EEES8_EEELi128ENS_10bfloat16_tEfNS_4arch4Sm80ELb0ELb1ELb0ELb1ELb1ELb0ELb1ELb1EEENS1_21CollectiveEpilogueFwdINS6_IJS8_S8_S9_EEENS6_IJNS7_ILi1EEESH_SH_EEESB_SD_Li256ELb1ELb1ELb1ELb0EEENS1_36VarlenDynamicPersistentTileSchedulerILi128ELi96ELi256ELi256ELb1ELb1ELb0ELb1ELb0ELb1EEEEEEEEEvNT_6ParamsE,@"STO_CUDA_ENTRY STV_DEFAULT"
_ZN7cutlass13device_kernelIN5flash19enable_sm80_to_sm89INS1_16FlashAttnFwdSm80INS1_25CollectiveMainloopFwdSm80ILi8ELi1ELb1EN4cute5tupleIJNS5_1CILi128EEENS7_ILi96EEES8_EEELi128ENS_10bfloat16_tEfNS_4arch4Sm80ELb0ELb1ELb0ELb1ELb1ELb0ELb1ELb1EEENS1_21CollectiveEpilogueFwdINS6_IJS8_S8_S9_EEENS6_IJNS7_ILi1EEESH_SH_EEESB_SD_Li256ELb1ELb1ELb1ELb0EEENS1_36VarlenDynamicPersistentTileSchedulerILi128ELi96ELi256ELi256ELb1ELb1ELb0ELb1ELb0ELb1EEEEEEEEEvNT_6ParamsE:
[----:B------:R-:W-:Y:S01]  /*0000*/  LDC R1, c[0x0][0x28] ;  /* 0x00000a00ff017b82 */ /* 0x000fe20000000800 */
[----:B------:R-:W-:Y:S05]  /*0010*/  EXIT ;  /* 0x000000000000794d */ /* 0x000fea0003800000 */
.L_x_7:
        /* <DEDUP_REMOVED lines=14> */
.L_x_19:


//--------------------- .text._ZN7cutlass13device_kernelIN5flash19enable_sm80_to_sm89INS1_16FlashAttnFwdSm80INS1_25CollectiveMainloopFwdSm80ILi8ELi1ELb1EN4cute5tupleIJNS5_1CILi128EEENS7_ILi96EEES8_EEELi128ENS_10bfloat16_tEfNS_4arch4Sm80ELb0ELb1ELb0ELb1ELb1ELb1ELb1ELb1EEENS1_21CollectiveEpilogueFwdINS6_IJS8_S8_S9_EEENS6_IJNS7_ILi1EEESH_SH_EEESB_SD_Li256ELb1ELb1ELb1ELb0EEENS1_36VarlenDynamicPersistentTileSchedulerILi128ELi96ELi256ELi256ELb1ELb1ELb0ELb1ELb0ELb1EEEEEEEEEvNT_6ParamsE --------------------------
	.section	.text._ZN7cutlass13device_kernelIN5flash19enable_sm80_to_sm89INS1_16FlashAttnFwdSm80INS1_25CollectiveMainloopFwdSm80ILi8ELi1ELb1EN4cute5tupleIJNS5_1CILi128EEENS7_ILi96EEES8_EEELi128ENS_10bfloat16_tEfNS_4arch4Sm80ELb0ELb1ELb0ELb1ELb1ELb1ELb1ELb1EEENS1_21CollectiveEpilogueFwdINS6_IJS8_S8_S9_EEENS6_IJNS7_ILi1EEESH_SH_EEESB_SD_Li256ELb1ELb1ELb1ELb0EEENS1_36VarlenDynamicPersistentTileSchedulerILi128ELi96ELi256ELi256ELb1ELb1ELb0ELb1ELb0ELb1EEEEEEEEEvNT_6ParamsE,"ax",@progbits
	.align	128
.text._ZN7cutlass13device_kernelIN5flash19enable_sm80_to_sm89INS1_16FlashAttnFwdSm80INS1_25CollectiveMainloopFwdSm80ILi8ELi1ELb1EN4cute5tupleIJNS5_1CILi128EEENS7_ILi96EEES8_EEELi128ENS_10bfloat16_tEfNS_4arch4Sm80ELb0ELb1ELb0ELb1ELb1ELb1ELb1ELb1EEENS1_21CollectiveEpilogueFwdINS6_IJS8_S8_S9_EEENS6_IJNS7_ILi1EEESH_SH_EEESB_SD_Li256ELb1ELb1ELb1ELb0EEENS1_36VarlenDynamicPersistentTileSchedulerILi128ELi96ELi256ELi256ELb1ELb1ELb0ELb1ELb0ELb1EEEEEEEEEvNT_6ParamsE:
        .type           _ZN7cutlass13device_kernelIN5flash19enable_sm80_to_sm89INS1_16FlashAttnFwdSm80INS1_25CollectiveMainloopFwdSm80ILi8ELi1ELb1EN4cute5tupleIJNS5_1CILi128EEENS7_ILi96EEES8_EEELi128ENS_10bfloat16_tEfNS_4arch4Sm80ELb0ELb1ELb0ELb1ELb1ELb1ELb1ELb1EEENS1_21CollectiveEpilogueFwdINS6_IJS8_S8_S9_EEENS6_IJNS7_ILi1EEESH_SH_EEESB_SD_Li256ELb1ELb1ELb1ELb0EEENS1_36VarlenDynamicPersistentTileSchedulerILi128ELi96ELi256ELi256ELb1ELb1ELb0ELb1ELb0ELb1EEEEEEEEEvNT_6ParamsE,@function
        .size           _ZN7cutlass13device_kernelIN5flash19enable_sm80_to_sm89INS1_16FlashAttnFwdSm80INS1_25CollectiveMainloopFwdSm80ILi8ELi1ELb1EN4cute5tupleIJNS5_1CILi128EEENS7_ILi96EEES8_EEELi128ENS_10bfloat16_tEfNS_4arch4Sm80ELb0ELb1ELb0ELb1ELb1ELb1ELb1ELb1EEENS1_21CollectiveEpilogueFwdINS6_IJS8_S8_S9_EEENS6_IJNS7_ILi1EEESH_SH_EEESB_SD_Li256ELb1ELb1ELb1ELb0EEENS1_36VarlenDynamicPersistentTileSchedulerILi128ELi96ELi256ELi256ELb1ELb1ELb0ELb1ELb0ELb1EEEEEEEEEvNT_6ParamsE,(.L_x_20 - _ZN7cutlass13device_kernelIN5flash19enable_sm80_to_sm89INS1_16FlashAttnFwdSm80INS1_25CollectiveMainloopFwdSm80ILi8ELi1ELb1EN4cute5tupleIJNS5_1CILi128EEENS7_ILi96EEES8_EEELi128ENS_10bfloat16_tEfNS_4arch4Sm80ELb0ELb1ELb0ELb1ELb1ELb1ELb1ELb1EEENS1_21CollectiveEpilogueFwdINS6_IJS8_S8_S9_EEENS6_IJNS7_ILi1EEESH_SH_EEESB_SD_Li256ELb1ELb1ELb1ELb0EEENS1_36VarlenDynamicPersistentTileSchedulerILi128ELi96ELi256ELi256ELb1ELb1ELb0ELb1ELb0ELb1EEEEEEEEEvNT_6ParamsE)
        .other          _ZN7cutlass13device_kernelIN5flash19enable_sm80_to_sm89INS1_16FlashAttnFwdSm80INS1_25CollectiveMainloopFwdSm80ILi8ELi1ELb1EN4cute5tupleIJNS5_1CILi128EEENS7_ILi96EEES8_EEELi128ENS_10bfloat16_tEfNS_4arch4Sm80ELb0ELb1ELb0ELb1ELb1ELb1ELb1ELb1EEENS1_21CollectiveEpilogueFwdINS6_IJS8_S8_S9_EEENS6_IJNS7_ILi1EEESH_SH_EEESB_SD_Li256ELb1ELb1ELb1ELb0EEENS1_36VarlenDynamicPersistentTileSchedulerILi128ELi96ELi256ELi256ELb1ELb1ELb0ELb1ELb0ELb1EEEEEEEEEvNT_6ParamsE,@"STO_CUDA_ENTRY STV_DEFAULT"
_ZN7cutlass13device_kernelIN5flash19enable_sm80_to_sm89INS1_16FlashAttnFwdSm80INS1_25CollectiveMainloopFwdSm80ILi8ELi1ELb1EN4cute5tupleIJNS5_1CILi128EEENS7_ILi96EEES8_EEELi128ENS_10bfloat16_tEfNS_4arch4Sm80ELb0ELb1ELb0ELb1ELb1ELb1ELb1ELb1EEENS1_21CollectiveEpilogueFwdINS6_IJS8_S8_S9_EEENS6_IJNS7_ILi1EEESH_SH_EEESB_SD_Li256ELb1ELb1ELb1ELb0EEENS1_36VarlenDynamicPersistentTileSchedulerILi128ELi96ELi256ELi256ELb1ELb1ELb0ELb1ELb0ELb1EEEEEEEEEvNT_6ParamsE:
[----:B------:R-:W-:Y:S01]  /*0000*/  LDC R1, c[0x0][0x28] ;  /* 0x00000a00ff017b82 */ /* 0x000fe20000000800 */
[----:B------:R-:W-:Y:S05]  /*0010*/  EXIT ;  /* 0x000000000000794d */ /* 0x000fea0003800000 */
.L_x_8:
        /* <DEDUP_REMOVED lines=14> */
.L_x_20:


//--------------------- .text._ZN7cutlass13device_kernelIN5flash19enable_sm80_to_sm89INS1_16FlashAttnFwdSm80INS1_25CollectiveMainloopFwdSm80ILi4ELi1ELb0EN4cute5tupleIJNS5_1CILi128EEENS7_ILi64EEES8_EEELi128ENS_10bfloat16_tEfNS_4arch4Sm80ELb1ELb0ELb0ELb0ELb1ELb0ELb1ELb1EEENS1_21CollectiveEpilogueFwdINS6_IJS8_S8_S9_EEENS6_IJNS7_ILi1EEESH_SH_EEESB_SD_Li128ELb0ELb1ELb1ELb0EEENS1_30DynamicPersistentTileSchedulerILi128ELi128ELb1ELb1ELb0EEEEEEEEEvNT_6ParamsE --------------------------
	.section	.text._ZN7cutlass13device_kernelIN5flash19enable_sm80_to_sm89INS1_16FlashAttnFwdSm80INS1_25CollectiveMainloopFwdSm80ILi4ELi1ELb0EN4cute5tupleIJNS5_1CILi128EEENS7_ILi64EEES8_EEELi128ENS_10bfloat16_tEfNS_4arch4Sm80ELb1ELb0ELb0ELb0ELb1ELb0ELb1ELb1EEENS1_21CollectiveEpilogueFwdINS6_IJS8_S8_S9_EEENS6_IJNS7_ILi1EEESH_SH_EEESB_SD_Li128ELb0ELb1ELb1ELb0EEENS1_30DynamicPersistentTileSchedulerILi128ELi128ELb1ELb1ELb0EEEEEEEEEvNT_6ParamsE,"ax",@progbits
	.align	128
.text._ZN7cutlass13device_kernelIN5flash19enable_sm80_to_sm89INS1_16FlashAttnFwdSm80INS1_25CollectiveMainloopFwdSm80ILi4ELi1ELb0EN4cute5tupleIJNS5_1CILi128EEENS7_ILi64EEES8_EEELi128ENS_10bfloat16_tEfNS_4arch4Sm80ELb1ELb0ELb0ELb0ELb1ELb0ELb1ELb1EEENS1_21CollectiveEpilogueFwdINS6_IJS8_S8_S9_EEENS6_IJNS7_ILi1EEESH_SH_EEESB_SD_Li128ELb0ELb1ELb1ELb0EEENS1_30DynamicPersistentTileSchedulerILi128ELi128ELb1ELb1ELb0EEEEEEEEEvNT_6ParamsE:
        .type           _ZN7cutlass13device_kernelIN5flash19enable_sm80_to_sm89INS1_16FlashAttnFwdSm80INS1_25CollectiveMainloopFwdSm80ILi4ELi1ELb0EN4cute5tupleIJNS5_1CILi128EEENS7_ILi64EEES8_EEELi128ENS_10bfloat16_tEfNS_4arch4Sm80ELb1ELb0ELb0ELb0ELb1ELb0ELb1ELb1EEENS1_21CollectiveEpilogueFwdINS6_IJS8_S8_S9_EEENS6_IJNS7_ILi1EEESH_SH_EEESB_SD_Li128ELb0ELb1ELb1ELb0EEENS1_30DynamicPersistentTileSchedulerILi128ELi128ELb1ELb1ELb0EEEEEEEEEvNT_6ParamsE,@function
        .size           _ZN7cutlass13device_kernelIN5flash19enable_sm80_to_sm89INS1_16FlashAttnFwdSm80INS1_25CollectiveMainloopFwdSm80ILi4ELi1ELb0EN4cute5tupleIJNS5_1CILi128EEENS7_ILi64EEES8_EEELi128ENS_10bfloat16_tEfNS_4arch4Sm80ELb1ELb0ELb0ELb0ELb1ELb0ELb1ELb1EEENS1_21CollectiveEpilogueFwdINS6_IJS8_S8_S9_EEENS6_IJNS7_ILi1EEESH_SH_EEESB_SD_Li128ELb0ELb1ELb1ELb0EEENS1_30DynamicPersistentTileSchedulerILi128ELi128ELb1ELb1ELb0EEEEEEEEEvNT_6ParamsE,(.L_x_21 - _ZN7cutlass13device_kernelIN5flash19enable_sm80_to_sm89INS1_16FlashAttnFwdSm80INS1_25CollectiveMainloopFwdSm80ILi4ELi1ELb0EN4cute5tupleIJNS5_1CILi128EEENS7_ILi64EEES8_EEELi128ENS_10bfloat16_tEfNS_4arch4Sm80ELb1ELb0ELb0ELb0ELb1ELb0ELb1ELb1EEENS1_21CollectiveEpilogueFwdINS6_IJS8_S8_S9_EEENS6_IJNS7_ILi1EEESH_SH_EEESB_SD_Li128ELb0ELb1ELb1ELb0EEENS1_30DynamicPersistentTileSchedulerILi128ELi128ELb1ELb1ELb0EEEEEEEEEvNT_6ParamsE)
        .other          _ZN7cutlass13device_kernelIN5flash19enable_sm80_to_sm89INS1_16FlashAttnFwdSm80INS1_25CollectiveMainloopFwdSm80ILi4ELi1ELb0EN4cute5tupleIJNS5_1CILi128EEENS7_ILi64EEES8_EEELi128ENS_10bfloat16_tEfNS_4arch4Sm80ELb1ELb0ELb0ELb0ELb1ELb0ELb1ELb1EEENS1_21CollectiveEpilogueFwdINS6_IJS8_S8_S9_EEENS6_IJNS7_ILi1EEESH_SH_EEESB_SD_Li128ELb0ELb1ELb1ELb0EEENS1_30DynamicPersistentTileSchedulerILi128ELi128ELb1ELb1ELb0EEEEEEEEEvNT_6ParamsE,@"STO_CUDA_ENTRY STV_DEFAULT"
_ZN7cutlass13device_kernelIN5flash19enable_sm80_to_sm89INS1_16FlashAttnFwdSm80INS1_25CollectiveMainloopFwdSm80ILi4ELi1ELb0EN4cute5tupleIJNS5_1CILi128EEENS7_ILi64EEES8_EEELi128ENS_10bfloat16_tEfNS_4arch4Sm80ELb1ELb0ELb0ELb0ELb1ELb0ELb1ELb1EEENS1_21CollectiveEpilogueFwdINS6_IJS8_S8_S9_EEENS6_IJNS7_ILi1EEESH_SH_EEESB_SD_Li128ELb0ELb1ELb1ELb0EEENS1_30DynamicPersistentTileSchedulerILi128ELi128ELb1ELb1ELb0EEEEEEEEEvNT_6ParamsE:
[----:B------:R-:W-:Y:S01]  /*0000*/  LDC R1, c[0x0][0x28] ;  /* 0x00000a00ff017b82 */ /* 0x000fe20000000800 */
[----:B------:R-:W-:Y:S05]  /*0010*/  EXIT ;  /* 0x000000000000794d */ /* 0x000fea0003800000 */
.L_x_9:
        /* <DEDUP_REMOVED lines=14> */
.L_x_21:


//--------------------- .text._ZN7cutlass13device_kernelIN5flash19enable_sm80_to_sm89INS1_16FlashAttnFwdSm80INS1_25CollectiveMainloopFwdSm80ILi8ELi1ELb1EN4cute5tupleIJNS5_1CILi128EEENS7_ILi112EEES8_EEELi128ENS_10bfloat16_tEfNS_4arch4Sm80ELb1ELb0ELb0ELb1ELb1ELb0ELb1ELb1EEENS1_21CollectiveEpilogueFwdINS6_IJS8_S8_S9_EEENS6_IJNS7_ILi1EEESH_SH_EEESB_SD_Li256ELb1ELb1ELb1ELb0EEENS1_36VarlenDynamicPersistentTileSchedulerILi128ELi112ELi256ELi256ELb1ELb1ELb0ELb1ELb1ELb1EEEEEEEEEvNT_6ParamsE --------------------------
	.section	.text._ZN7cutlass13device_kernelIN5flash19enable_sm80_to_sm89INS1_16FlashAttnFwdSm80INS1_25CollectiveMainloopFwdSm80ILi8ELi1ELb1EN4cute5tupleIJNS5_1CILi128EEENS7_ILi112EEES8_EEELi128ENS_10bfloat16_tEfNS_4arch4Sm80ELb1ELb0ELb0ELb1ELb1ELb0ELb1ELb1EEENS1_21CollectiveEpilogueFwdINS6_IJS8_S8_S9_EEENS6_IJNS7_ILi1EEESH_SH_EEESB_SD_Li256ELb1ELb1ELb1ELb0EEENS1_36VarlenDynamicPersistentTileSchedulerILi128ELi112ELi256ELi256ELb1ELb1ELb0ELb1ELb1ELb1EEEEEEEEEvNT_6ParamsE,"ax",@progbits
	.align	128
.text._ZN7cutlass13device_kernelIN5flash19enable_sm80_to_sm89INS1_16FlashAttnFwdSm80INS1_25CollectiveMainloopFwdSm80ILi8ELi1ELb1EN4cute5tupleIJNS5_1CILi128EEENS7_ILi112EEES8_EEELi128ENS_10bfloat16_tEfNS_4arch4Sm80ELb1ELb0ELb0ELb1ELb1ELb0ELb1ELb1EEENS1_21CollectiveEpilogueFwdINS6_IJS8_S8_S9_EEENS6_IJNS7_ILi1EEESH_SH_EEESB_SD_Li256ELb1ELb1ELb1ELb0EEENS1_36VarlenDynamicPersistentTileSchedulerILi128ELi112ELi256ELi256ELb1ELb1ELb0ELb1ELb1ELb1EEEEEEEEEvNT_6ParamsE:
        .type           _ZN7cutlass13device_kernelIN5flash19enable_sm80_to_sm89INS1_16FlashAttnFwdSm80INS1_25CollectiveMainloopFwdSm80ILi8ELi1ELb1EN4cute5tupleIJNS5_1CILi128EEENS7_ILi112EEES8_EEELi128ENS_10bfloat16_tEfNS_4arch4Sm80ELb1ELb0ELb0ELb1ELb1ELb0ELb1ELb1EEENS1_21CollectiveEpilogueFwdINS6_IJS8_S8_S9_EEENS6_IJNS7_ILi1EEESH_SH_EEESB_SD_Li256ELb1ELb1ELb1ELb0EEENS1_36VarlenDynamicPersistentTileSchedulerILi128ELi112ELi256ELi256ELb1ELb1ELb0ELb1ELb1ELb1EEEEEEEEEvNT_6ParamsE,@function
        .size           _ZN7cutlass13device_kernelIN5flash19enable_sm80_to_sm89INS1_16FlashAttnFwdSm80INS1_25CollectiveMainloopFwdSm80ILi8ELi1ELb1EN4cute5tupleIJNS5_1CILi128EEENS7_ILi112EEES8_EEELi128ENS_10bfloat16_tEfNS_4arch4Sm80ELb1ELb0ELb0ELb1ELb1ELb0ELb1ELb1EEENS1_21CollectiveEpilogueFwdINS6_IJS8_S8_S9_EEENS6_IJNS7_ILi1EEESH_SH_EEESB_SD_Li256ELb1ELb1ELb1ELb0EEENS1_36VarlenDynamicPersistentTileSchedulerILi128ELi112ELi256ELi256ELb1ELb1ELb0ELb1ELb1ELb1EEEEEEEEEvNT_6ParamsE,(.L_x_22 - _ZN7cutlass13device_kernelIN5flash19enable_sm80_to_sm89INS1_16FlashAttnFwdSm80INS1_25CollectiveMainloopFwdSm80ILi8ELi1ELb1EN4cute5tupleIJNS5_1CILi128EEENS7_ILi112EEES8_EEELi128ENS_10bfloat16_tEfNS_4arch4Sm80ELb1ELb0ELb0ELb1ELb1ELb0ELb1ELb1EEENS1_21CollectiveEpilogueFwdINS6_IJS8_S8_S9_EEENS6_IJNS7_ILi1EEESH_SH_EEESB_SD_Li256ELb1ELb1ELb1ELb0EEENS1_36VarlenDynamicPersistentTileSchedulerILi128ELi112ELi256ELi256ELb1ELb1ELb0ELb1ELb1ELb1EEEEEEEEEvNT_6ParamsE)
        .other          _ZN7cutlass13device_kernelIN5flash19enable_sm80_to_sm89INS1_16FlashAttnFwdSm80INS1_25CollectiveMainloopFwdSm80ILi8ELi1ELb1EN4cute5tupleIJNS5_1CILi128EEENS7_ILi112EEES8_EEELi128ENS_10bfloat16_tEfNS_4arch4Sm80ELb1ELb0ELb0ELb1ELb1ELb0ELb1ELb1EEENS1_21CollectiveEpilogueFwdINS6_IJS8_S8_S9_EEENS6_IJNS7_ILi1EEESH_SH_EEESB_SD_Li256ELb1ELb1ELb1ELb0EEENS1_36VarlenDynamicPersistentTileSchedulerILi128ELi112ELi256ELi256ELb1ELb1ELb0ELb1ELb1ELb1EEEEEEEEEvNT_6ParamsE,@"STO_CUDA_ENTRY STV_DEFAULT"
_ZN7cutlass13device_kernelIN5flash19enable_sm80_to_sm89INS1_16FlashAttnFwdSm80INS1_25CollectiveMainloopFwdSm80ILi8ELi1ELb1EN4cute5tupleIJNS5_1CILi128EEENS7_ILi112EEES8_EEELi128ENS_10bfloat16_tEfNS_4arch4Sm80ELb1ELb0ELb0ELb1ELb1ELb0ELb1ELb1EEENS1_21CollectiveEpilogueFwdINS6_IJS8_S8_S9_EEENS6_IJNS7_ILi1EEESH_SH_EEESB_SD_Li256ELb1ELb1ELb1ELb0EEENS1_36VarlenDynamicPersistentTileSchedulerILi128ELi112ELi256ELi256ELb1ELb1ELb0ELb1ELb1ELb1EEEEEEEEEvNT_6ParamsE:
[----:B------:R-:W-:Y:S01]  /*0000*/  LDC R1, c[0x0][0x28] ;  /* 0x00000a00ff017b82 */ /* 0x000fe20000000800 */
[----:B------:R-:W-:Y:S05]  /*0010*/  EXIT ;  /* 0x000000000000794d */ /* 0x000fea0003800000 */
.L_x_10:
        /* <DEDUP_REMOVED lines=14> */
.L_x_22:


//--------------------- .text._ZN7cutlass13device_kernelIN5flash19enable_sm80_to_sm89INS1_16FlashAttnFwdSm80INS1_25CollectiveMainloopFwdSm80ILi8ELi1ELb1EN4cute5tupleIJNS5_1CILi128EEENS7_ILi112EEES8_EEELi128ENS_10bfloat16_tEfNS_4arch4Sm80ELb1ELb0ELb0ELb1ELb1ELb1ELb1ELb1EEENS1_21CollectiveEpilogueFwdINS6_IJS8_S8_S9_EEENS6_IJNS7_ILi1EEESH_SH_EEESB_SD_Li256ELb1ELb1ELb1ELb0EEENS1_36VarlenDynamicPersistentTileSchedulerILi128ELi112ELi256ELi256ELb1ELb1ELb0ELb1ELb1ELb1EEEEEEEEEvNT_6ParamsE --------------------------
	.section	.text._ZN7cutlass13device_kernelIN5flash19enable_sm80_to_sm89INS1_16FlashAttnFwdSm80INS1_25CollectiveMainloopFwdSm80ILi8ELi1ELb1EN4cute5tupleIJNS5_1CILi128EEENS7_ILi112EEES8_EEELi128ENS_10bfloat16_tEfNS_4arch4Sm80ELb1ELb0ELb0ELb1ELb1ELb1ELb1ELb1EEENS1_21CollectiveEpilogueFwdINS6_IJS8_S8_S9_EEENS6_IJNS7_ILi1EEESH_SH_EEESB_SD_Li256ELb1ELb1ELb1ELb0EEENS1_36VarlenDynamicPersistentTileSchedulerILi128ELi112ELi256ELi256ELb1ELb1ELb0ELb1ELb1ELb1EEEEEEEEEvNT_6ParamsE,"ax",@progbits
	.align	128
.text._ZN7cutlass13device_kernelIN5flash19enable_sm80_to_sm89INS1_16FlashAttnFwdSm80INS1_25CollectiveMainloopFwdSm80ILi8ELi1ELb1EN4cute5tupleIJNS5_1CILi128EEENS7_ILi112EEES8_EEELi128ENS_10bfloat16_tEfNS_4arch4Sm80ELb1ELb0ELb0ELb1ELb1ELb1ELb1ELb1EEENS1_21CollectiveEpilogueFwdINS6_IJS8_S8_S9_EEENS6_IJNS7_ILi1EEESH_SH_EEESB_SD_Li256ELb1ELb1ELb1ELb0EEENS1_36VarlenDynamicPersistentTileSchedulerILi128ELi112ELi256ELi256ELb1ELb1ELb0ELb1ELb1ELb1EEEEEEEEEvNT_6ParamsE:
        .type           _ZN7cutlass13device_kernelIN5flash19enable_sm80_to_sm89INS1_16FlashAttnFwdSm80INS1_25CollectiveMainloopFwdSm80ILi8ELi1ELb1EN4cute5tupleIJNS5_1CILi128EEENS7_ILi112EEES8_EEELi128ENS_10bfloat16_tEfNS_4arch4Sm80ELb1ELb0ELb0ELb1ELb1ELb1ELb1ELb1EEENS1_21CollectiveEpilogueFwdINS6_IJS8_S8_S9_EEENS6_IJNS7_ILi1EEESH_SH_EEESB_SD_Li256ELb1ELb1ELb1ELb0EEENS1_36VarlenDynamicPersistentTileSchedulerILi128ELi112ELi256ELi256ELb1ELb1ELb0ELb1ELb1ELb1EEEEEEEEEvNT_6ParamsE,@function
        .size           _ZN7cutlass13device_kernelIN5flash19enable_sm80_to_sm89INS1_16FlashAttnFwdSm80INS1_25CollectiveMainloopFwdSm80ILi8ELi1ELb1EN4cute5tupleIJNS5_1CILi128EEENS7_ILi112EEES8_EEELi128ENS_10bfloat16_tEfNS_4arch4Sm80ELb1ELb0ELb0ELb1ELb1ELb1ELb1ELb1EEENS1_21CollectiveEpilogueFwdINS6_IJS8_S8_S9_EEENS6_IJNS7_ILi1EEESH_SH_EEESB_SD_Li256ELb1ELb1ELb1ELb0EEENS1_36VarlenDynamicPersistentTileSchedulerILi128ELi112ELi256ELi256ELb1ELb1ELb0ELb1ELb1ELb1EEEEEEEEEvNT_6ParamsE,(.L_x_23 - _ZN7cutlass13device_kernelIN5flash19enable_sm80_to_sm89INS1_16FlashAttnFwdSm80INS1_25CollectiveMainloopFwdSm80ILi8ELi1ELb1EN4cute5tupleIJNS5_1CILi128EEENS7_ILi112EEES8_EEELi128ENS_10bfloat16_tEfNS_4arch4Sm80ELb1ELb0ELb0ELb1ELb1ELb1ELb1ELb1EEENS1_21CollectiveEpilogueFwdINS6_IJS8_S8_S9_EEENS6_IJNS7_ILi1EEESH_SH_EEESB_SD_Li256ELb1ELb1ELb1ELb0EEENS1_36VarlenDynamicPersistentTileSchedulerILi128ELi112ELi256ELi256ELb1ELb1ELb0ELb1ELb1ELb1EEEEEEEEEvNT_6ParamsE)
        .other          _ZN7cutlass13device_kernelIN5flash19enable_sm80_to_sm89INS1_16FlashAttnFwdSm80INS1_25CollectiveMainloopFwdSm80ILi8ELi1ELb1EN4cute5tupleIJNS5_1CILi128EEENS7_ILi112EEES8_EEELi128ENS_10bfloat16_tEfNS_4arch4Sm80ELb1ELb0ELb0ELb1ELb1ELb1ELb1ELb1EEENS1_21CollectiveEpilogueFwdINS6_IJS8_S8_S9_EEENS6_IJNS7_ILi1EEESH_SH_EEESB_SD_Li256ELb1ELb1ELb1ELb0EEENS1_36VarlenDynamicPersistentTileSchedulerILi128ELi112ELi256ELi256ELb1ELb1ELb0ELb1ELb1ELb1EEEEEEEEEvNT_6ParamsE,@"STO_CUDA_ENTRY STV_DEFAULT"
_ZN7cutlass13device_kernelIN5flash19enable_sm80_to_sm89INS1_16FlashAttnFwdSm80INS1_25CollectiveMainloopFwdSm80ILi8ELi1ELb1EN4cute5tupleIJNS5_1CILi128EEENS7_ILi112EEES8_EEELi128ENS_10bfloat16_tEfNS_4arch4Sm80ELb1ELb0ELb0ELb1ELb1ELb1ELb1ELb1EEENS1_21CollectiveEpilogueFwdINS6_IJS8_S8_S9_EEENS6_IJNS7_ILi1EEESH_SH_EEESB_SD_Li256ELb1ELb1ELb1ELb0EEENS1_36VarlenDynamicPersistentTileSchedulerILi128ELi112ELi256ELi256ELb1ELb1ELb0ELb1ELb1ELb1EEEEEEEEEvNT_6ParamsE:
[----:B------:R-:W-:Y:S01]  /*0000*/  LDC R1, c[0x0][0x28] ;  /* 0x00000a00ff017b82 */ /* 0x000fe20000000800 */
[----:B------:R-:W-:Y:S05]  /*0010*/  EXIT ;  /* 0x000000000000794d */ /* 0x000fea0003800000 */
.L_x_11:
        /* <DEDUP_REMOVED lines=14> */
.L_x_23:


//--------------------- .nv.shared.reserved.0     --------------------------
	.section	.nv.shared.reserved.0,"aw",@nobits
	.weak		__nv_reservedSMEM_offset_0_alias
	.size		__nv_reservedSMEM_offset_0_alias, 0, 0
	.other		__nv_reservedSMEM_offset_0_alias,@"STO_CUDA_RESERVED_SHARED STV_DEFAULT"
__nv_reservedSMEM_offset_0_alias:
	.zero		0


//--------------------- .nv.global                --------------------------
	.section	.nv.global,"aw",@nobits
.nv.global:
	.type		_ZN78_INTERNAL_417c4976_42_flash_fwd_hdim128_bf16_paged_split_sm80_cu_1f2e7571_29764cute1_E,@object
	.size		_ZN78_INTERNAL_417c4976_42_flash_fwd_hdim128_bf16_paged_split_sm80_cu_1f2e7571_29764cute1_E,(_ZN78_INTERNAL_417c4976_42_flash_fwd_hdim128_bf16_paged_split_sm80_cu_1f2e7571_29764cuda3std3__45__cpo6cbeginE - _ZN78_INTERNAL_417c4976_42_flash_fwd_hdim128_bf16_paged_split_sm80_cu_1f2e7571_29764cute1_E)
_ZN78_INTERNAL_417c4976_42_flash_fwd_hdim128_bf16_paged_split_sm80_cu_1f2e7571_29764cute1_E:
	.zero		1
	.type		_ZN78_INTERNAL_417c4976_42_flash_fwd_hdim128_bf16_paged_split_sm80_cu_1f2e7571_29764cuda3std3__45__cpo6cbeginE,@object
	.size		_ZN78_INTERNAL_417c4976_42_flash_fwd_hdim128_bf16_paged_split_sm80_cu_1f2e7571_29764cuda3std3__45__cpo6cbeginE,(_ZN78_INTERNAL_417c4976_42_flash_fwd_hdim128_bf16_paged_split_sm80_cu_1f2e7571_29764cuda3std3__48in_placeE - _ZN78_INTERNAL_417c4976_42_flash_fwd_hdim128_bf16_paged_split_sm80_cu_1f2e7571_29764cuda3std3__45__cpo6cbeginE)
_ZN78_INTERNAL_417c4976_42_flash_fwd_hdim128_bf16_paged_split_sm80_cu_1f2e7571_29764cuda3std3__45__cpo6cbeginE:
	.zero		1
	.type		_ZN78_INTERNAL_417c4976_42_flash_fwd_hdim128_bf16_paged_split_sm80_cu_1f2e7571_29764cuda3std3__48in_placeE,@object
	.size		_ZN78_INTERNAL_417c4976_42_flash_fwd_hdim128_bf16_paged_split_sm80_cu_1f2e7571_29764cuda3std3__48in_placeE,(_ZN78_INTERNAL_417c4976_42_flash_fwd_hdim128_bf16_paged_split_sm80_cu_1f2e7571_29764cuda3std6ranges3__45__cpo9iter_moveE - _ZN78_INTERNAL_417c4976_42_flash_fwd_hdim128_bf16_paged_split_sm80_cu_1f2e7571_29764cuda3std3__48in_placeE)
_ZN78_INTERNAL_417c4976_42_flash_fwd_hdim128_bf16_paged_split_sm80_cu_1f2e7571_29764cuda3std3__48in_placeE:
	.zero		1
	.type		_ZN78_INTERNAL_417c4976_42_flash_fwd_hdim128_bf16_paged_split_sm80_cu_1f2e7571_29764cuda3std6ranges3__45__cpo9iter_moveE,@object
	.size		_ZN78_INTERNAL_417c4976_42_flash_fwd_hdim128_bf16_paged_split_sm80_cu_1f2e7571_29764cuda3std6ranges3__45__cpo9iter_moveE,(_ZN78_INTERNAL_417c4976_42_flash_fwd_hdim128_bf16_paged_split_sm80_cu_1f2e7571_29764cuda3std3__45__cpo5beginE - _ZN78_INTERNAL_417c4976_42_flash_fwd_hdim128_bf16_paged_split_sm80_cu_1f2e7571_29764cuda3std6ranges3__45__cpo9iter_moveE)
_ZN78_INTERNAL_417c4976_42_flash_fwd_hdim128_bf16_paged_split_sm80_cu_1f2e7571_29764cuda3std6ranges3__45__cpo9iter_moveE:
	.zero		1
	.type		_ZN78_INTERNAL_417c4976_42_flash_fwd_hdim128_bf16_paged_split_sm80_cu_1f2e7571_29764cuda3std3__45__cpo5beginE,@object
	.size		_ZN78_INTERNAL_417c4976_42_flash_fwd_hdim128_bf16_paged_split_sm80_cu_1f2e7571_29764cuda3std3__45__cpo5beginE,(_ZN78_INTERNAL_417c4976_42_flash_fwd_hdim128_bf16_paged_split_sm80_cu_1f2e7571_29764cuda3std3__480_GLOBAL__N__417c4976_42_flash_fwd_hdim128_bf16_paged_split_sm80_cu_1f2e7571_29766ignoreE - _ZN78_INTERNAL_417c4976_42_flash_fwd_hdim128_bf16_paged_split_sm80_cu_1f2e7571_29764cuda3std3__45__cpo5beginE)
_ZN78_INTERNAL_417c4976_42_flash_fwd_hdim128_bf16_paged_split_sm80_cu_1f2e7571_29764cuda3std3__45__cpo5beginE:
	.zero		1
	.type		_ZN78_INTERNAL_417c4976_42_flash_fwd_hdim128_bf16_paged_split_sm80_cu_1f2e7571_29764cuda3std3__480_GLOBAL__N__417c4976_42_flash_fwd_hdim128_bf16_paged_split_sm80_cu_1f2e7571_29766ignoreE,@object
	.size		_ZN78_INTERNAL_417c4976_42_flash_fwd_hdim128_bf16_paged_split_sm80_cu_1f2e7571_29764cuda3std3__480_GLOBAL__N__417c4976_42_flash_fwd_hdim128_bf16_paged_split_sm80_cu_1f2e7571_29766ignoreE,(_ZN78_INTERNAL_417c4976_42_flash_fwd_hdim128_bf16_paged_split_sm80_cu_1f2e7571_29764cute7productE - _ZN78_INTERNAL_417c4976_42_flash_fwd_hdim128_bf16_paged_split_sm80_cu_1f2e7571_29764cuda3std3__480_GLOBAL__N__417c4976_42_flash_fwd_hdim128_bf16_paged_split_sm80_cu_1f2e7571_29766ignoreE)
_ZN78_INTERNAL_417c4976_42_flash_fwd_hdim128_bf16_paged_split_sm80_cu_1f2e7571_29764cuda3std3__480_GLOBAL__N__417c4976_42_flash_fwd_hdim128_bf16_paged_split_sm80_cu_1f2e7571_29766ignoreE:
	.zero		1
	.type		_ZN78_INTERNAL_417c4976_42_flash_fwd_hdim128_bf16_paged_split_sm80_cu_1f2e7571_29764cute7productE,@object
	.size		_ZN78_INTERNAL_417c4976_42_flash_fwd_hdim128_bf16_paged_split_sm80_cu_1f2e7571_29764cute7productE,(_ZN78_INTERNAL_417c4976_42_flash_fwd_hdim128_bf16_paged_split_sm80_cu_1f2e7571_29764cuda3std3__45__cpo3endE - _ZN78_INTERNAL_417c4976_42_flash_fwd_hdim128_bf16_paged_split_sm80_cu_1f2e7571_29764cute7productE)
_ZN78_INTERNAL_417c4976_42_flash_fwd_hdim128_bf16_paged_split_sm80_cu_1f2e7571_29764cute7productE:
	.zero		1
	.type		_ZN78_INTERNAL_417c4976_42_flash_fwd_hdim128_bf16_paged_split_sm80_cu_1f2e7571_29764cuda3std3__45__cpo3endE,@object
	.size		_ZN78_INTERNAL_417c4976_42_flash_fwd_hdim128_bf16_paged_split_sm80_cu_1f2e7571_29764cuda3std3__45__cpo3endE,(_ZN78_INTERNAL_417c4976_42_flash_fwd_hdim128_bf16_paged_split_sm80_cu_1f2e7571_29764cuda3std3__419piecewise_constructE - _ZN78_INTERNAL_417c4976_42_flash_fwd_hdim128_bf16_paged_split_sm80_cu_1f2e7571_29764cuda3std3__45__cpo3endE)
_ZN78_INTERNAL_417c4976_42_flash_fwd_hdim128_bf16_paged_split_sm80_cu_1f2e7571_29764cuda3std3__45__cpo3endE:
	.zero		1
	.type		_ZN78_INTERNAL_417c4976_42_flash_fwd_hdim128_bf16_paged_split_sm80_cu_1f2e7571_29764cuda3std3__419piecewise_constructE,@object
	.size		_ZN78_INTERNAL_417c4976_42_flash_fwd_hdim128_bf16_paged_split_sm80_cu_1f2e7571_29764cuda3std3__419piecewise_constructE,(_ZN78_INTERNAL_417c4976_42_flash_fwd_hdim128_bf16_paged_split_sm80_cu_1f2e7571_29764cuda3std3__45__cpo4cendE - _ZN78_INTERNAL_417c4976_42_flash_fwd_hdim128_bf16_paged_split_sm80_cu_1f2e7571_29764cuda3std3__419piecewise_constructE)
_ZN78_INTERNAL_417c4976_42_flash_fwd_hdim128_bf16_paged_split_sm80_cu_1f2e7571_29764cuda3std3__419piecewise_constructE:
	.zero		1
	.type		_ZN78_INTERNAL_417c4976_42_flash_fwd_hdim128_bf16_paged_split_sm80_cu_1f2e7571_29764cuda3std3__45__cpo4cendE,@object
	.size		_ZN78_INTERNAL_417c4976_42_flash_fwd_hdim128_bf16_paged_split_sm80_cu_1f2e7571_29764cuda3std3__45__cpo4cendE,(_ZN78_INTERNAL_417c4976_42_flash_fwd_hdim128_bf16_paged_split_sm80_cu_1f2e7571_29764cuda3std6ranges3__45__cpo4swapE - _ZN78_INTERNAL_417c4976_42_flash_fwd_hdim128_bf16_paged_split_sm80_cu_1f2e7571_29764cuda3std3__45__cpo4cendE)
_ZN78_INTERNAL_417c4976_42_flash_fwd_hdim128_bf16_paged_split_sm80_cu_1f2e7571_29764cuda3std3__45__cpo4cendE:
	.zero		1
	.type		_ZN78_INTERNAL_417c4976_42_flash_fwd_hdim128_bf16_paged_split_sm80_cu_1f2e7571_29764cuda3std6ranges3__45__cpo4swapE,@object
	.size		_ZN78_INTERNAL_417c4976_42_flash_fwd_hdim128_bf16_paged_split_sm80_cu_1f2e7571_29764cuda3std6ranges3__45__cpo4swapE,(.L_7 - _ZN78_INTERNAL_417c4976_42_flash_fwd_hdim128_bf16_paged_split_sm80_cu_1f2e7571_29764cuda3std6ranges3__45__cpo4swapE)
_ZN78_INTERNAL_417c4976_42_flash_fwd_hdim128_bf16_paged_split_sm80_cu_1f2e7571_29764cuda3std6ranges3__45__cpo4swapE:
	.zero		1
.L_7:


//--------------------- .nv.constant0._ZN7cutlass13device_kernelIN5flash19enable_sm80_to_sm89INS1_16FlashAttnFwdSm80INS1_25CollectiveMainloopFwdSm80ILi8ELi1ELb1EN4cute5tupleIJNS5_1CILi128EEES8_S8_EEELi128ENS_10bfloat16_tEfNS_4arch4Sm80ELb0ELb0ELb0ELb0ELb1ELb0ELb1ELb1EEENS1_21CollectiveEpilogueFwdIS9_NS6_IJNS7_ILi1EEESF_SF_EEESA_SC_Li256ELb0ELb1ELb1ELb0EEENS1_19SingleTileSchedulerILb0ELb1ELb1ELi128EEEEEEEEEvNT_6ParamsE --------------------------
	.section	.nv.constant0._ZN7cutlass13device_kernelIN5flash19enable_sm80_to_sm89INS1_16FlashAttnFwdSm80INS1_25CollectiveMainloopFwdSm80ILi8ELi1ELb1EN4cute5tupleIJNS5_1CILi128EEES8_S8_EEELi128ENS_10bfloat16_tEfNS_4arch4Sm80ELb0ELb0ELb0ELb0ELb1ELb0ELb1ELb1EEENS1_21CollectiveEpilogueFwdIS9_NS6_IJNS7_ILi1EEESF_SF_EEESA_SC_Li256ELb0ELb1ELb1ELb0EEENS1_19SingleTileSchedulerILb0ELb1ELb1ELi128EEEEEEEEEvNT_6ParamsE,"a",@progbits
	.sectionflags	@""
	.align	4
.nv.constant0._ZN7cutlass13device_kernelIN5flash19enable_sm80_to_sm89INS1_16FlashAttnFwdSm80INS1_25CollectiveMainloopFwdSm80ILi8ELi1ELb1EN4cute5tupleIJNS5_1CILi128EEES8_S8_EEELi128ENS_10bfloat16_tEfNS_4arch4Sm80ELb0ELb0ELb0ELb0ELb1ELb0ELb1ELb1EEENS1_21CollectiveEpilogueFwdIS9_NS6_IJNS7_ILi1EEESF_SF_EEESA_SC_Li256ELb0ELb1ELb1ELb0EEENS1_19SingleTileSchedulerILb0ELb1ELb1ELi128EEEEEEEEEvNT_6ParamsE:
	.zero		1576


//--------------------- .nv.constant0._ZN7cutlass13device_kernelIN5flash19enable_sm80_to_sm89INS1_16FlashAttnFwdSm80INS1_25CollectiveMainloopFwdSm80ILi8ELi1ELb1EN4cute5tupleIJNS5_1CILi128EEENS7_ILi96EEES8_EEELi128ENS_10bfloat16_tEfNS_4arch4Sm80ELb0ELb1ELb0ELb0ELb1ELb0ELb1ELb1EEENS1_21CollectiveEpilogueFwdINS6_IJS8_S8_S9_EEENS6_IJNS7_ILi1EEESH_SH_EEESB_SD_Li256ELb0ELb1ELb1ELb0EEENS1_19SingleTileSchedulerILb0ELb1ELb1ELi128EEEEEEEEEvNT_6ParamsE --------------------------
	.section	.nv.constant0._ZN7cutlass13device_kernelIN5flash19enable_sm80_to_sm89INS1_16FlashAttnFwdSm80INS1_25CollectiveMainloopFwdSm80ILi8ELi1ELb1EN4cute5tupleIJNS5_1CILi128EEENS7_ILi96EEES8_EEELi128ENS_10bfloat16_tEfNS_4arch4Sm80ELb0ELb1ELb0ELb0ELb1ELb0ELb1ELb1EEENS1_21CollectiveEpilogueFwdINS6_IJS8_S8_S9_EEENS6_IJNS7_ILi1EEESH_SH_EEESB_SD_Li256ELb0ELb1ELb1ELb0EEENS1_19SingleTileSchedulerILb0ELb1ELb1ELi128EEEEEEEEEvNT_6ParamsE,"a",@progbits
	.sectionflags	@""
	.align	4
.nv.constant0._ZN7cutlass13device_kernelIN5flash19enable_sm80_to_sm89INS1_16FlashAttnFwdSm80INS1_25CollectiveMainloopFwdSm80ILi8ELi1ELb1EN4cute5tupleIJNS5_1CILi128EEENS7_ILi96EEES8_EEELi128ENS_10bfloat16_tEfNS_4arch4Sm80ELb0ELb1ELb0ELb0ELb1ELb0ELb1ELb1EEENS1_21CollectiveEpilogueFwdINS6_IJS8_S8_S9_EEENS6_IJNS7_ILi1EEESH_SH_EEESB_SD_Li256ELb0ELb1ELb1ELb0EEENS1_19SingleTileSchedulerILb0ELb1ELb1ELi128EEEEEEEEEvNT_6ParamsE:
	.zero		1576


//--------------------- .nv.constant0._ZN7cutlass13device_kernelIN5flash19enable_sm80_to_sm89INS1_16FlashAttnFwdSm80INS1_25CollectiveMainloopFwdSm80ILi8ELi1ELb1EN4cute5tupleIJNS5_1CILi128EEES8_S8_EEELi128ENS_10bfloat16_tEfNS_4arch4Sm80ELb1ELb0ELb0ELb0ELb1ELb0ELb1ELb1EEENS1_21CollectiveEpilogueFwdIS9_NS6_IJNS7_ILi1EEESF_SF_EEESA_SC_Li256ELb0ELb1ELb1ELb0EEENS1_30DynamicPersistentTileSchedulerILi256ELi256ELb1ELb1ELb0EEEEEEEEEvNT_6ParamsE --------------------------
	.section	.nv.constant0._ZN7cutlass13device_kernelIN5flash19enable_sm80_to_sm89INS1_16FlashAttnFwdSm80INS1_25CollectiveMainloopFwdSm80ILi8ELi1ELb1EN4cute5tupleIJNS5_1CILi128EEES8_S8_EEELi128ENS_10bfloat16_tEfNS_4arch4Sm80ELb1ELb0ELb0ELb0ELb1ELb0ELb1ELb1EEENS1_21CollectiveEpilogueFwdIS9_NS6_IJNS7_ILi1EEESF_SF_EEESA_SC_Li256ELb0ELb1ELb1ELb0EEENS1_30DynamicPersistentTileSchedulerILi256ELi256ELb1ELb1ELb0EEEEEEEEEvNT_6ParamsE,"a",@progbits
	.sectionflags	@""
	.align	4
.nv.constant0._ZN7cutlass13device_kernelIN5flash19enable_sm80_to_sm89INS1_16FlashAttnFwdSm80INS1_25CollectiveMainloopFwdSm80ILi8ELi1ELb1EN4cute5tupleIJNS5_1CILi128EEES8_S8_EEELi128ENS_10bfloat16_tEfNS_4arch4Sm80ELb1ELb0ELb0ELb0ELb1ELb0ELb1ELb1EEENS1_21CollectiveEpilogueFwdIS9_NS6_IJNS7_ILi1EEESF_SF_EEESA_SC_Li256ELb0ELb1ELb1ELb0EEENS1_30DynamicPersistentTileSchedulerILi256ELi256ELb1ELb1ELb0EEEEEEEEEvNT_6ParamsE:
	.zero		1592


//--------------------- .nv.constant0._ZN7cutlass13device_kernelIN5flash19enable_sm80_to_sm89INS1_16FlashAttnFwdSm80INS1_25CollectiveMainloopFwdSm80ILi4ELi1ELb0EN4cute5tupleIJNS5_1CILi128EEENS7_ILi64EEES8_EEELi128ENS_10bfloat16_tEfNS_4arch4Sm80ELb0ELb0ELb0ELb0ELb1ELb0ELb1ELb1EEENS1_21CollectiveEpilogueFwdINS6_IJS8_S8_S9_EEENS6_IJNS7_ILi1EEESH_SH_EEESB_SD_Li128ELb0ELb1ELb1ELb0EEENS1_19SingleTileSchedulerILb0ELb1ELb1ELi128EEEEEEEEEvNT_6ParamsE --------------------------
	.section	.nv.constant0._ZN7cutlass13device_kernelIN5flash19enable_sm80_to_sm89INS1_16FlashAttnFwdSm80INS1_25CollectiveMainloopFwdSm80ILi4ELi1ELb0EN4cute5tupleIJNS5_1CILi128EEENS7_ILi64EEES8_EEELi128ENS_10bfloat16_tEfNS_4arch4Sm80ELb0ELb0ELb0ELb0ELb1ELb0ELb1ELb1EEENS1_21CollectiveEpilogueFwdINS6_IJS8_S8_S9_EEENS6_IJNS7_ILi1EEESH_SH_EEESB_SD_Li128ELb0ELb1ELb1ELb0EEENS1_19SingleTileSchedulerILb0ELb1ELb1ELi128EEEEEEEEEvNT_6ParamsE,"a",@progbits
	.sectionflags	@""
	.align	4
.nv.constant0._ZN7cutlass13device_kernelIN5flash19enable_sm80_to_sm89INS1_16FlashAttnFwdSm80INS1_25CollectiveMainloopFwdSm80ILi4ELi1ELb0EN4cute5tupleIJNS5_1CILi128EEENS7_ILi64EEES8_EEELi128ENS_10bfloat16_tEfNS_4arch4Sm80ELb0ELb0ELb0ELb0ELb1ELb0ELb1ELb1EEENS1_21CollectiveEpilogueFwdINS6_IJS8_S8_S9_EEENS6_IJNS7_ILi1EEESH_SH_EEESB_SD_Li128ELb0ELb1ELb1ELb0EEENS1_19SingleTileSchedulerILb0ELb1ELb1ELi128EEEEEEEEEvNT_6ParamsE:
	.zero		1576


//--------------------- .nv.constant0._ZN7cutlass13device_kernelIN5flash19enable_sm80_to_sm89INS1_16FlashAttnFwdSm80INS1_25CollectiveMainloopFwdSm80ILi8ELi1ELb1EN4cute5tupleIJNS5_1CILi128EEENS7_ILi112EEES8_EEELi128ENS_10bfloat16_tEfNS_4arch4Sm80ELb0ELb0ELb0ELb1ELb1ELb0ELb1ELb1EEENS1_21CollectiveEpilogueFwdINS6_IJS8_S8_S9_EEENS6_IJNS7_ILi1EEESH_SH_EEESB_SD_Li256ELb1ELb1ELb1ELb0EEENS1_36VarlenDynamicPersistentTileSchedulerILi128ELi112ELi256ELi256ELb1ELb1ELb0ELb0ELb1ELb1EEEEEEEEEvNT_6ParamsE --------------------------
	.section	.nv.constant0._ZN7cutlass13device_kernelIN5flash19enable_sm80_to_sm89INS1_16FlashAttnFwdSm80INS1_25CollectiveMainloopFwdSm80ILi8ELi1ELb1EN4cute5tupleIJNS5_1CILi128EEENS7_ILi112EEES8_EEELi128ENS_10bfloat16_tEfNS_4arch4Sm80ELb0ELb0ELb0ELb1ELb1ELb0ELb1ELb1EEENS1_21CollectiveEpilogueFwdINS6_IJS8_S8_S9_EEENS6_IJNS7_ILi1EEESH_SH_EEESB_SD_Li256ELb1ELb1ELb1ELb0EEENS1_36VarlenDynamicPersistentTileSchedulerILi128ELi112ELi256ELi256ELb1ELb1ELb0ELb0ELb1ELb1EEEEEEEEEvNT_6ParamsE,"a",@progbits
	.sectionflags	@""
	.align	4
.nv.constant0._ZN7cutlass13device_kernelIN5flash19enable_sm80_to_sm89INS1_16FlashAttnFwdSm80INS1_25CollectiveMainloopFwdSm80ILi8ELi1ELb1EN4cute5tupleIJNS5_1CILi128EEENS7_ILi112EEES8_EEELi128ENS_10bfloat16_tEfNS_4arch4Sm80ELb0ELb0ELb0ELb1ELb1ELb0ELb1ELb1EEENS1_21CollectiveEpilogueFwdINS6_IJS8_S8_S9_EEENS6_IJNS7_ILi1EEESH_SH_EEESB_SD_Li256ELb1ELb1ELb1ELb0EEENS1_36VarlenDynamicPersistentTileSchedulerILi128ELi112ELi256ELi256ELb1ELb1ELb0ELb0ELb1ELb1EEEEEEEEEvNT_6ParamsE:
	.zero		1608


//--------------------- .nv.constant0._ZN7cutlass13device_kernelIN5flash19enable_sm80_to_sm89INS1_16FlashAttnFwdSm80INS1_25CollectiveMainloopFwdSm80ILi8ELi1ELb1EN4cute5tupleIJNS5_1CILi128EEENS7_ILi112EEES8_EEELi128ENS_10bfloat16_tEfNS_4arch4Sm80ELb0ELb0ELb0ELb1ELb1ELb1ELb1ELb1EEENS1_21CollectiveEpilogueFwdINS6_IJS8_S8_S9_EEENS6_IJNS7_ILi1EEESH_SH_EEESB_SD_Li256ELb1ELb1ELb1ELb0EEENS1_36VarlenDynamicPersistentTileSchedulerILi128ELi112ELi256ELi256ELb1ELb1ELb0ELb0ELb1ELb1EEEEEEEEEvNT_6ParamsE --------------------------
	.section	.nv.constant0._ZN7cutlass13device_kernelIN5flash19enable_sm80_to_sm89INS1_16FlashAttnFwdSm80INS1_25CollectiveMainloopFwdSm80ILi8ELi1ELb1EN4cute5tupleIJNS5_1CILi128EEENS7_ILi112EEES8_EEELi128ENS_10bfloat16_tEfNS_4arch4Sm80ELb0ELb0ELb0ELb1ELb1ELb1ELb1ELb1EEENS1_21CollectiveEpilogueFwdINS6_IJS8_S8_S9_EEENS6_IJNS7_ILi1EEESH_SH_EEESB_SD_Li256ELb1ELb1ELb1ELb0EEENS1_36VarlenDynamicPersistentTileSchedulerILi128ELi112ELi256ELi256ELb1ELb1ELb0ELb0ELb1ELb1EEEEEEEEEvNT_6ParamsE,"a",@progbits
	.sectionflags	@""
	.align	4
.nv.constant0._ZN7cutlass13device_kernelIN5flash19enable_sm80_to_sm89INS1_16FlashAttnFwdSm80INS1_25CollectiveMainloopFwdSm80ILi8ELi1ELb1EN4cute5tupleIJNS5_1CILi128EEENS7_ILi112EEES8_EEELi128ENS_10bfloat16_tEfNS_4arch4Sm80ELb0ELb0ELb0ELb1ELb1ELb1ELb1ELb1EEENS1_21CollectiveEpilogueFwdINS6_IJS8_S8_S9_EEENS6_IJNS7_ILi1EEESH_SH_EEESB_SD_Li256ELb1ELb1ELb1ELb0EEENS1_36VarlenDynamicPersistentTileSchedulerILi128ELi112ELi256ELi256ELb1ELb1ELb0ELb0ELb1ELb1EEEEEEEEEvNT_6ParamsE:
	.zero		1608


//--------------------- .nv.constant0._ZN7cutlass13device_kernelIN5flash19enable_sm80_to_sm89INS1_16FlashAttnFwdSm80INS1_25CollectiveMainloopFwdSm80ILi4ELi1ELb0EN4cute5tupleIJNS5_1CILi128EEENS7_ILi48EEES8_EEELi128ENS_10bfloat16_tEfNS_4arch4Sm80ELb0ELb1ELb0ELb0ELb1ELb0ELb1ELb1EEENS1_21CollectiveEpilogueFwdINS6_IJS8_S8_S9_EEENS6_IJNS7_ILi1EEESH_SH_EEESB_SD_Li128ELb0ELb1ELb1ELb0EEENS1_19SingleTileSchedulerILb0ELb1ELb1ELi128EEEEEEEEEvNT_6ParamsE --------------------------
	.section	.nv.constant0._ZN7cutlass13device_kernelIN5flash19enable_sm80_to_sm89INS1_16FlashAttnFwdSm80INS1_25CollectiveMainloopFwdSm80ILi4ELi1ELb0EN4cute5tupleIJNS5_1CILi128EEENS7_ILi48EEES8_EEELi128ENS_10bfloat16_tEfNS_4arch4Sm80ELb0ELb1ELb0ELb0ELb1ELb0ELb1ELb1EEENS1_21CollectiveEpilogueFwdINS6_IJS8_S8_S9_EEENS6_IJNS7_ILi1EEESH_SH_EEESB_SD_Li128ELb0ELb1ELb1ELb0EEENS1_19SingleTileSchedulerILb0ELb1ELb1ELi128EEEEEEEEEvNT_6ParamsE,"a",@progbits
	.sectionflags	@""
	.align	4
.nv.constant0._ZN7cutlass13device_kernelIN5flash19enable_sm80_to_sm89INS1_16FlashAttnFwdSm80INS1_25CollectiveMainloopFwdSm80ILi4ELi1ELb0EN4cute5tupleIJNS5_1CILi128EEENS7_ILi48EEES8_EEELi128ENS_10bfloat16_tEfNS_4arch4Sm80ELb0ELb1ELb0ELb0ELb1ELb0ELb1ELb1EEENS1_21CollectiveEpilogueFwdINS6_IJS8_S8_S9_EEENS6_IJNS7_ILi1EEESH_SH_EEESB_SD_Li128ELb0ELb1ELb1ELb0EEENS1_19SingleTileSchedulerILb0ELb1ELb1ELi128EEEEEEEEEvNT_6ParamsE:
	.zero		1576


//--------------------- .nv.constant0._ZN7cutlass13device_kernelIN5flash19enable_sm80_to_sm89INS1_16FlashAttnFwdSm80INS1_25CollectiveMainloopFwdSm80ILi8ELi1ELb1EN4cute5tupleIJNS5_1CILi128EEENS7_ILi96EEES8_EEELi128ENS_10bfloat16_tEfNS_4arch4Sm80ELb0ELb1ELb0ELb1ELb1ELb0ELb1ELb1EEENS1_21CollectiveEpilogueFwdINS6_IJS8_S8_S9_EEENS6_IJNS7_ILi1EEESH_SH_EEESB_SD_Li256ELb1ELb1ELb1ELb0EEENS1_36VarlenDynamicPersistentTileSchedulerILi128ELi96ELi256ELi256ELb1ELb1ELb0ELb1ELb0ELb1EEEEEEEEEvNT_6ParamsE --------------------------
	.section	.nv.constant0._ZN7cutlass13device_kernelIN5flash19enable_sm80_to_sm89INS1_16FlashAttnFwdSm80INS1_25CollectiveMainloopFwdSm80ILi8ELi1ELb1EN4cute5tupleIJNS5_1CILi128EEENS7_ILi96EEES8_EEELi128ENS_10bfloat16_tEfNS_4arch4Sm80ELb0ELb1ELb0ELb1ELb1ELb0ELb1ELb1EEENS1_21CollectiveEpilogueFwdINS6_IJS8_S8_S9_EEENS6_IJNS7_ILi1EEESH_SH_EEESB_SD_Li256ELb1ELb1ELb1ELb0EEENS1_36VarlenDynamicPersistentTileSchedulerILi128ELi96ELi256ELi256ELb1ELb1ELb0ELb1ELb0ELb1EEEEEEEEEvNT_6ParamsE,"a",@progbits
	.sectionflags	@""
	.align	4
.nv.constant0._ZN7cutlass13device_kernelIN5flash19enable_sm80_to_sm89INS1_16FlashAttnFwdSm80INS1_25CollectiveMainloopFwdSm80ILi8ELi1ELb1EN4cute5tupleIJNS5_1CILi128EEENS7_ILi96EEES8_EEELi128ENS_10bfloat16_tEfNS_4arch4Sm80ELb0ELb1ELb0ELb1ELb1ELb0ELb1ELb1EEENS1_21CollectiveEpilogueFwdINS6_IJS8_S8_S9_EEENS6_IJNS7_ILi1EEESH_SH_EEESB_SD_Li256ELb1ELb1ELb1ELb0EEENS1_36VarlenDynamicPersistentTileSchedulerILi128ELi96ELi256ELi256ELb1ELb1ELb0ELb1ELb0ELb1EEEEEEEEEvNT_6ParamsE:
	.zero		1608


//--------------------- .nv.constant0._ZN7cutlass13device_kernelIN5flash19enable_sm80_to_sm89INS1_16FlashAttnFwdSm80INS1_25CollectiveMainloopFwdSm80ILi8ELi1ELb1EN4cute5tupleIJNS5_1CILi128EEENS7_ILi96EEES8_EEELi128ENS_10bfloat16_tEfNS_4arch4Sm80ELb0ELb1ELb0ELb1ELb1ELb1ELb1ELb1EEENS1_21CollectiveEpilogueFwdINS6_IJS8_S8_S9_EEENS6_IJNS7_ILi1EEESH_SH_EEESB_SD_Li256ELb1ELb1ELb1ELb0EEENS1_36VarlenDynamicPersistentTileSchedulerILi128ELi96ELi256ELi256ELb1ELb1ELb0ELb1ELb0ELb1EEEEEEEEEvNT_6ParamsE --------------------------
	.section	.nv.constant0._ZN7cutlass13device_kernelIN5flash19enable_sm80_to_sm89INS1_16FlashAttnFwdSm80INS1_25CollectiveMainloopFwdSm80ILi8ELi1ELb1EN4cute5tupleIJNS5_1CILi128EEENS7_ILi96EEES8_EEELi128ENS_10bfloat16_tEfNS_4arch4Sm80ELb0ELb1ELb0ELb1ELb1ELb1ELb1ELb1EEENS1_21CollectiveEpilogueFwdINS6_IJS8_S8_S9_EEENS6_IJNS7_ILi1EEESH_SH_EEESB_SD_Li256ELb1ELb1ELb1ELb0EEENS1_36VarlenDynamicPersistentTileSchedulerILi128ELi96ELi256ELi256ELb1ELb1ELb0ELb1ELb0ELb1EEEEEEEEEvNT_6ParamsE,"a",@progbits
	.sectionflags	@""
	.align	4
.nv.constant0._ZN7cutlass13device_kernelIN5flash19enable_sm80_to_sm89INS1_16FlashAttnFwdSm80INS1_25CollectiveMainloopFwdSm80ILi8ELi1ELb1EN4cute5tupleIJNS5_1CILi128EEENS7_ILi96EEES8_EEELi128ENS_10bfloat16_tEfNS_4arch4Sm80ELb0ELb1ELb0ELb1ELb1ELb1ELb1ELb1EEENS1_21CollectiveEpilogueFwdINS6_IJS8_S8_S9_EEENS6_IJNS7_ILi1EEESH_SH_EEESB_SD_Li256ELb1ELb1ELb1ELb0EEENS1_36VarlenDynamicPersistentTileSchedulerILi128ELi96ELi256ELi256ELb1ELb1ELb0ELb1ELb0ELb1EEEEEEEEEvNT_6ParamsE:
	.zero		1608


//--------------------- .nv.constant0._ZN7cutlass13device_kernelIN5flash19enable_sm80_to_sm89INS1_16FlashAttnFwdSm80INS1_25CollectiveMainloopFwdSm80ILi4ELi1ELb0EN4cute5tupleIJNS5_1CILi128EEENS7_ILi64EEES8_EEELi128ENS_10bfloat16_tEfNS_4arch4Sm80ELb1ELb0ELb0ELb0ELb1ELb0ELb1ELb1EEENS1_21CollectiveEpilogueFwdINS6_IJS8_S8_S9_EEENS6_IJNS7_ILi1EEESH_SH_EEESB_SD_Li128ELb0ELb1ELb1ELb0EEENS1_30DynamicPersistentTileSchedulerILi128ELi128ELb1ELb1ELb0EEEEEEEEEvNT_6ParamsE --------------------------
	.section	.nv.constant0._ZN7cutlass13device_kernelIN5flash19enable_sm80_to_sm89INS1_16FlashAttnFwdSm80INS1_25CollectiveMainloopFwdSm80ILi4ELi1ELb0EN4cute5tupleIJNS5_1CILi128EEENS7_ILi64EEES8_EEELi128ENS_10bfloat16_tEfNS_4arch4Sm80ELb1ELb0ELb0ELb0ELb1ELb0ELb1ELb1EEENS1_21CollectiveEpilogueFwdINS6_IJS8_S8_S9_EEENS6_IJNS7_ILi1EEESH_SH_EEESB_SD_Li128ELb0ELb1ELb1ELb0EEENS1_30DynamicPersistentTileSchedulerILi128ELi128ELb1ELb1ELb0EEEEEEEEEvNT_6ParamsE,"a",@progbits
	.sectionflags	@""
	.align	4
.nv.constant0._ZN7cutlass13device_kernelIN5flash19enable_sm80_to_sm89INS1_16FlashAttnFwdSm80INS1_25CollectiveMainloopFwdSm80ILi4ELi1ELb0EN4cute5tupleIJNS5_1CILi128EEENS7_ILi64EEES8_EEELi128ENS_10bfloat16_tEfNS_4arch4Sm80ELb1ELb0ELb0ELb0ELb1ELb0ELb1ELb1EEENS1_21CollectiveEpilogueFwdINS6_IJS8_S8_S9_EEENS6_IJNS7_ILi1EEESH_SH_EEESB_SD_Li128ELb0ELb1ELb1ELb0EEENS1_30DynamicPersistentTileSchedulerILi128ELi128ELb1ELb1ELb0EEEEEEEEEvNT_6ParamsE:
	.zero		1592


//--------------------- .nv.constant0._ZN7cutlass13device_kernelIN5flash19enable_sm80_to_sm89INS1_16FlashAttnFwdSm80INS1_25CollectiveMainloopFwdSm80ILi8ELi1ELb1EN4cute5tupleIJNS5_1CILi128EEENS7_ILi112EEES8_EEELi128ENS_10bfloat16_tEfNS_4arch4Sm80ELb1ELb0ELb0ELb1ELb1ELb0ELb1ELb1EEENS1_21CollectiveEpilogueFwdINS6_IJS8_S8_S9_EEENS6_IJNS7_ILi1EEESH_SH_EEESB_SD_Li256ELb1ELb1ELb1ELb0EEENS1_36VarlenDynamicPersistentTileSchedulerILi128ELi112ELi256ELi256ELb1ELb1ELb0ELb1ELb1ELb1EEEEEEEEEvNT_6ParamsE --------------------------
	.section	.nv.constant0._ZN7cutlass13device_kernelIN5flash19enable_sm80_to_sm89INS1_16FlashAttnFwdSm80INS1_25CollectiveMainloopFwdSm80ILi8ELi1ELb1EN4cute5tupleIJNS5_1CILi128EEENS7_ILi112EEES8_EEELi128ENS_10bfloat16_tEfNS_4arch4Sm80ELb1ELb0ELb0ELb1ELb1ELb0ELb1ELb1EEENS1_21CollectiveEpilogueFwdINS6_IJS8_S8_S9_EEENS6_IJNS7_ILi1EEESH_SH_EEESB_SD_Li256ELb1ELb1ELb1ELb0EEENS1_36VarlenDynamicPersistentTileSchedulerILi128ELi112ELi256ELi256ELb1ELb1ELb0ELb1ELb1ELb1EEEEEEEEEvNT_6ParamsE,"a",@progbits
	.sectionflags	@""
	.align	4
.nv.constant0._ZN7cutlass13device_kernelIN5flash19enable_sm80_to_sm89INS1_16FlashAttnFwdSm80INS1_25CollectiveMainloopFwdSm80ILi8ELi1ELb1EN4cute5tupleIJNS5_1CILi128EEENS7_ILi112EEES8_EEELi128ENS_10bfloat16_tEfNS_4arch4Sm80ELb1ELb0ELb0ELb1ELb1ELb0ELb1ELb1EEENS1_21CollectiveEpilogueFwdINS6_IJS8_S8_S9_EEENS6_IJNS7_ILi1EEESH_SH_EEESB_SD_Li256ELb1ELb1ELb1ELb0EEENS1_36VarlenDynamicPersistentTileSchedulerILi128ELi112ELi256ELi256ELb1ELb1ELb0ELb1ELb1ELb1EEEEEEEEEvNT_6ParamsE:
	.zero		1608


//--------------------- .nv.constant0._ZN7cutlass13device_kernelIN5flash19enable_sm80_to_sm89INS1_16FlashAttnFwdSm80INS1_25CollectiveMainloopFwdSm80ILi8ELi1ELb1EN4cute5tupleIJNS5_1CILi128EEENS7_ILi112EEES8_EEELi128ENS_10bfloat16_tEfNS_4arch4Sm80ELb1ELb0ELb0ELb1ELb1ELb1ELb1ELb1EEENS1_21CollectiveEpilogueFwdINS6_IJS8_S8_S9_EEENS6_IJNS7_ILi1EEESH_SH_EEESB_SD_Li256ELb1ELb1ELb1ELb0EEENS1_36VarlenDynamicPersistentTileSchedulerILi128ELi112ELi256ELi256ELb1ELb1ELb0ELb1ELb1ELb1EEEEEEEEEvNT_6ParamsE --------------------------
	.section	.nv.constant0._ZN7cutlass13device_kernelIN5flash19enable_sm80_to_sm89INS1_16FlashAttnFwdSm80INS1_25CollectiveMainloopFwdSm80ILi8ELi1ELb1EN4cute5tupleIJNS5_1CILi128EEENS7_ILi112EEES8_EEELi128ENS_10bfloat16_tEfNS_4arch4Sm80ELb1ELb0ELb0ELb1ELb1ELb1ELb1ELb1EEENS1_21CollectiveEpilogueFwdINS6_IJS8_S8_S9_EEENS6_IJNS7_ILi1EEESH_SH_EEESB_SD_Li256ELb1ELb1ELb1ELb0EEENS1_36VarlenDynamicPersistentTileSchedulerILi128ELi112ELi256ELi256ELb1ELb1ELb0ELb1ELb1ELb1EEEEEEEEEvNT_6ParamsE,"a",@progbits
	.sectionflags	@""
	.align	4
.nv.constant0._ZN7cutlass13device_kernelIN5flash19enable_sm80_to_sm89INS1_16FlashAttnFwdSm80INS1_25CollectiveMainloopFwdSm80ILi8ELi1ELb1EN4cute5tupleIJNS5_1CILi128EEENS7_ILi112EEES8_EEELi128ENS_10bfloat16_tEfNS_4arch4Sm80ELb1ELb0ELb0ELb1ELb1ELb1ELb1ELb1EEENS1_21CollectiveEpilogueFwdINS6_IJS8_S8_S9_EEENS6_IJNS7_ILi1EEESH_SH_EEESB_SD_Li256ELb1ELb1ELb1ELb0EEENS1_36VarlenDynamicPersistentTileSchedulerILi128ELi112ELi256ELi256ELb1ELb1ELb0ELb1ELb1ELb1EEEEEEEEEvNT_6ParamsE:
	.zero		1608


//--------------------- SYMBOLS --------------------------

	.type		.nv.reservedSmem.offset0,@object
	.size		.nv.reservedSmem.offset0,0x4
